//
// Generated by NVIDIA NVVM Compiler
//
// Compiler Build ID: CL-36424714
// Cuda compilation tools, release 13.0, V13.0.88
// Based on NVVM 20.0.0
//

.version 9.0
.target sm_100
.address_size 64

	// .globl	_Z21matrixMultiply_globalPfS_S_i
// _ZZ21matrixMultiply_sharedPfS_S_iE8shared_A has been demoted
// _ZZ21matrixMultiply_sharedPfS_S_iE8shared_B has been demoted

.visible .entry _Z21matrixMultiply_globalPfS_S_i(
	.param .u64 .ptr .align 1 _Z21matrixMultiply_globalPfS_S_i_param_0,
	.param .u64 .ptr .align 1 _Z21matrixMultiply_globalPfS_S_i_param_1,
	.param .u64 .ptr .align 1 _Z21matrixMultiply_globalPfS_S_i_param_2,
	.param .u32 _Z21matrixMultiply_globalPfS_S_i_param_3
)
{
	.reg .pred 	%p<10>;
	.reg .b32 	%r<40>;
	.reg .b32 	%f<67>;
	.reg .b64 	%rd<67>;

	ld.param.u64 	%rd14, [_Z21matrixMultiply_globalPfS_S_i_param_0];
	ld.param.u64 	%rd15, [_Z21matrixMultiply_globalPfS_S_i_param_1];
	ld.param.u32 	%r18, [_Z21matrixMultiply_globalPfS_S_i_param_3];
	cvta.to.global.u64 	%rd1, %rd15;
	cvta.to.global.u64 	%rd2, %rd14;
	mov.u32 	%r19, %ctaid.y;
	mov.u32 	%r20, %ntid.y;
	mov.u32 	%r21, %tid.y;
	mad.lo.s32 	%r1, %r19, %r20, %r21;
	mov.u32 	%r22, %ctaid.x;
	mov.u32 	%r23, %ntid.x;
	mov.u32 	%r24, %tid.x;
	mad.lo.s32 	%r2, %r22, %r23, %r24;
	max.s32 	%r25, %r1, %r2;
	setp.ge.s32 	%p1, %r25, %r18;
	@%p1 bra 	$L__BB0_13;
	mul.lo.s32 	%r3, %r18, %r1;
	and.b32  	%r4, %r18, 7;
	setp.lt.u32 	%p2, %r18, 8;
	mov.f32 	%f66, 0f00000000;
	mov.b32 	%r38, 0;
	@%p2 bra 	$L__BB0_4;
	and.b32  	%r38, %r18, 2147483640;
	neg.s32 	%r36, %r38;
	mul.wide.s32 	%rd16, %r18, 4;
	add.s64 	%rd3, %rd1, %rd16;
	shl.b32 	%r7, %r18, 3;
	mul.wide.s32 	%rd17, %r18, 8;
	add.s64 	%rd4, %rd1, %rd17;
	mul.wide.s32 	%rd18, %r18, 12;
	add.s64 	%rd5, %rd1, %rd18;
	mul.wide.s32 	%rd19, %r18, 16;
	add.s64 	%rd6, %rd1, %rd19;
	mul.wide.s32 	%rd20, %r18, 20;
	add.s64 	%rd7, %rd1, %rd20;
	mul.wide.s32 	%rd21, %r18, 24;
	add.s64 	%rd8, %rd1, %rd21;
	mul.wide.s32 	%rd22, %r18, 28;
	add.s64 	%rd9, %rd1, %rd22;
	mul.wide.u32 	%rd23, %r3, 4;
	add.s64 	%rd24, %rd23, %rd2;
	add.s64 	%rd66, %rd24, 16;
	mov.f32 	%f66, 0f00000000;
	mov.u32 	%r35, %r2;
$L__BB0_3:
	.pragma "nounroll";
	mul.wide.s32 	%rd25, %r35, 4;
	add.s64 	%rd26, %rd3, %rd25;
	add.s64 	%rd27, %rd4, %rd25;
	add.s64 	%rd28, %rd5, %rd25;
	add.s64 	%rd29, %rd6, %rd25;
	add.s64 	%rd30, %rd7, %rd25;
	add.s64 	%rd31, %rd8, %rd25;
	add.s64 	%rd32, %rd9, %rd25;
	add.s64 	%rd33, %rd1, %rd25;
	ld.global.f32 	%f16, [%rd66+-16];
	ld.global.f32 	%f17, [%rd33];
	fma.rn.f32 	%f18, %f16, %f17, %f66;
	ld.global.f32 	%f19, [%rd66+-12];
	ld.global.f32 	%f20, [%rd26];
	fma.rn.f32 	%f21, %f19, %f20, %f18;
	ld.global.f32 	%f22, [%rd66+-8];
	ld.global.f32 	%f23, [%rd27];
	fma.rn.f32 	%f24, %f22, %f23, %f21;
	ld.global.f32 	%f25, [%rd66+-4];
	ld.global.f32 	%f26, [%rd28];
	fma.rn.f32 	%f27, %f25, %f26, %f24;
	ld.global.f32 	%f28, [%rd66];
	ld.global.f32 	%f29, [%rd29];
	fma.rn.f32 	%f30, %f28, %f29, %f27;
	ld.global.f32 	%f31, [%rd66+4];
	ld.global.f32 	%f32, [%rd30];
	fma.rn.f32 	%f33, %f31, %f32, %f30;
	ld.global.f32 	%f34, [%rd66+8];
	ld.global.f32 	%f35, [%rd31];
	fma.rn.f32 	%f36, %f34, %f35, %f33;
	ld.global.f32 	%f37, [%rd66+12];
	ld.global.f32 	%f38, [%rd32];
	fma.rn.f32 	%f66, %f37, %f38, %f36;
	add.s32 	%r36, %r36, 8;
	add.s32 	%r35, %r35, %r7;
	add.s64 	%rd66, %rd66, 32;
	setp.ne.s32 	%p3, %r36, 0;
	@%p3 bra 	$L__BB0_3;
$L__BB0_4:
	setp.eq.s32 	%p4, %r4, 0;
	@%p4 bra 	$L__BB0_12;
	and.b32  	%r13, %r18, 3;
	setp.lt.u32 	%p5, %r4, 4;
	@%p5 bra 	$L__BB0_7;
	add.s32 	%r27, %r38, %r3;
	mul.wide.u32 	%rd34, %r27, 4;
	add.s64 	%rd35, %rd2, %rd34;
	ld.global.f32 	%f40, [%rd35];
	mad.lo.s32 	%r28, %r38, %r18, %r2;
	mul.wide.s32 	%rd36, %r28, 4;
	add.s64 	%rd37, %rd1, %rd36;
	ld.global.f32 	%f41, [%rd37];
	fma.rn.f32 	%f42, %f40, %f41, %f66;
	cvt.u64.u32 	%rd38, %r3;
	cvt.u64.u32 	%rd39, %r38;
	add.s64 	%rd40, %rd39, %rd38;
	shl.b64 	%rd41, %rd40, 2;
	add.s64 	%rd42, %rd2, %rd41;
	ld.global.f32 	%f43, [%rd42+4];
	mul.wide.s32 	%rd43, %r18, 4;
	add.s64 	%rd44, %rd37, %rd43;
	ld.global.f32 	%f44, [%rd44];
	fma.rn.f32 	%f45, %f43, %f44, %f42;
	ld.global.f32 	%f46, [%rd42+8];
	add.s64 	%rd45, %rd44, %rd43;
	ld.global.f32 	%f47, [%rd45];
	fma.rn.f32 	%f48, %f46, %f47, %f45;
	ld.global.f32 	%f49, [%rd42+12];
	add.s64 	%rd46, %rd45, %rd43;
	ld.global.f32 	%f50, [%rd46];
	fma.rn.f32 	%f66, %f49, %f50, %f48;
	add.s32 	%r38, %r38, 4;
$L__BB0_7:
	setp.eq.s32 	%p6, %r13, 0;
	@%p6 bra 	$L__BB0_12;
	setp.eq.s32 	%p7, %r13, 1;
	@%p7 bra 	$L__BB0_10;
	add.s32 	%r29, %r38, %r3;
	mul.wide.u32 	%rd47, %r29, 4;
	add.s64 	%rd48, %rd2, %rd47;
	ld.global.f32 	%f52, [%rd48];
	mad.lo.s32 	%r30, %r38, %r18, %r2;
	mul.wide.s32 	%rd49, %r30, 4;
	add.s64 	%rd50, %rd1, %rd49;
	ld.global.f32 	%f53, [%rd50];
	fma.rn.f32 	%f54, %f52, %f53, %f66;
	cvt.u64.u32 	%rd51, %r3;
	cvt.u64.u32 	%rd52, %r38;
	add.s64 	%rd53, %rd52, %rd51;
	shl.b64 	%rd54, %rd53, 2;
	add.s64 	%rd55, %rd2, %rd54;
	ld.global.f32 	%f55, [%rd55+4];
	mul.wide.s32 	%rd56, %r18, 4;
	add.s64 	%rd57, %rd50, %rd56;
	ld.global.f32 	%f56, [%rd57];
	fma.rn.f32 	%f66, %f55, %f56, %f54;
	add.s32 	%r38, %r38, 2;
$L__BB0_10:
	and.b32  	%r31, %r18, 1;
	setp.eq.b32 	%p8, %r31, 1;
	not.pred 	%p9, %p8;
	@%p9 bra 	$L__BB0_12;
	add.s32 	%r32, %r38, %r3;
	mul.wide.u32 	%rd58, %r32, 4;
	add.s64 	%rd59, %rd2, %rd58;
	ld.global.f32 	%f57, [%rd59];
	mad.lo.s32 	%r33, %r38, %r18, %r2;
	mul.wide.s32 	%rd60, %r33, 4;
	add.s64 	%rd61, %rd1, %rd60;
	ld.global.f32 	%f58, [%rd61];
	fma.rn.f32 	%f66, %f57, %f58, %f66;
$L__BB0_12:
	ld.param.u64 	%rd65, [_Z21matrixMultiply_globalPfS_S_i_param_2];
	add.s32 	%r34, %r3, %r2;
	cvta.to.global.u64 	%rd62, %rd65;
	mul.wide.s32 	%rd63, %r34, 4;
	add.s64 	%rd64, %rd62, %rd63;
	st.global.f32 	[%rd64], %f66;
$L__BB0_13:
	ret;

}
	// .globl	_Z21matrixMultiply_sharedPfS_S_i
.visible .entry _Z21matrixMultiply_sharedPfS_S_i(
	.param .u64 .ptr .align 1 _Z21matrixMultiply_sharedPfS_S_i_param_0,
	.param .u64 .ptr .align 1 _Z21matrixMultiply_sharedPfS_S_i_param_1,
	.param .u64 .ptr .align 1 _Z21matrixMultiply_sharedPfS_S_i_param_2,
	.param .u32 _Z21matrixMultiply_sharedPfS_S_i_param_3
)
{
	.reg .pred 	%p<9>;
	.reg .b32 	%r<96>;
	.reg .b32 	%f<368>;
	.reg .b64 	%rd<48>;
	// demoted variable
	.shared .align 4 .b8 _ZZ21matrixMultiply_sharedPfS_S_iE8shared_A[1024];
	// demoted variable
	.shared .align 4 .b8 _ZZ21matrixMultiply_sharedPfS_S_iE8shared_B[1024];
	ld.param.u32 	%r31, [_Z21matrixMultiply_sharedPfS_S_i_param_3];
	mov.u32 	%r32, %ctaid.y;
	mov.u32 	%r33, %ntid.y;
	mov.u32 	%r1, %tid.y;
	mad.lo.s32 	%r2, %r32, %r33, %r1;
	mov.u32 	%r34, %ctaid.x;
	mov.u32 	%r35, %ntid.x;
	mov.u32 	%r3, %tid.x;
	mad.lo.s32 	%r4, %r34, %r35, %r3;
	shr.s32 	%r36, %r31, 31;
	shr.u32 	%r37, %r36, 28;
	add.s32 	%r38, %r31, %r37;
	shr.s32 	%r5, %r38, 4;
	setp.lt.s32 	%p1, %r31, 16;
	mov.f32 	%f367, 0f00000000;
	@%p1 bra 	$L__BB1_9;
	mad.lo.s32 	%r6, %r31, %r2, %r3;
	shl.b32 	%r40, %r1, 6;
	mov.u32 	%r41, _ZZ21matrixMultiply_sharedPfS_S_iE8shared_A;
	add.s32 	%r7, %r41, %r40;
	add.s32 	%r42, %r5, -1;
	setp.lt.u32 	%p2, %r42, 3;
	mov.f32 	%f367, 0f00000000;
	mov.b32 	%r95, 0;
	@%p2 bra 	$L__BB1_4;
	and.b32  	%r95, %r5, 134217724;
	neg.s32 	%r93, %r95;
	add.s32 	%r92, %r6, 32;
	add.s32 	%r44, %r1, 48;
	mad.lo.s32 	%r91, %r31, %r44, %r4;
	add.s32 	%r45, %r1, 32;
	mad.lo.s32 	%r90, %r31, %r45, %r4;
	add.s32 	%r46, %r1, 16;
	mad.lo.s32 	%r89, %r31, %r46, %r4;
	mad.lo.s32 	%r88, %r1, %r31, %r4;
	mov.f32 	%f367, 0f00000000;
$L__BB1_3:
	.pragma "nounroll";
	ld.param.u64 	%rd44, [_Z21matrixMultiply_sharedPfS_S_i_param_1];
	ld.param.u64 	%rd41, [_Z21matrixMultiply_sharedPfS_S_i_param_0];
	add.s32 	%r47, %r92, -32;
	cvta.to.global.u64 	%rd4, %rd41;
	mul.wide.u32 	%rd5, %r47, 4;
	add.s64 	%rd6, %rd4, %rd5;
	ld.global.f32 	%f14, [%rd6];
	shl.b32 	%r49, %r3, 2;
	add.s32 	%r50, %r7, %r49;
	st.shared.f32 	[%r50], %f14;
	cvta.to.global.u64 	%rd7, %rd44;
	mul.wide.u32 	%rd8, %r88, 4;
	add.s64 	%rd9, %rd7, %rd8;
	ld.global.f32 	%f15, [%rd9];
	mov.u32 	%r52, _ZZ21matrixMultiply_sharedPfS_S_iE8shared_B;
	add.s32 	%r53, %r52, %r49;
	add.s32 	%r54, %r53, %r40;
	st.shared.f32 	[%r54], %f15;
	bar.sync 	0;
	ld.shared.f32 	%f16, [%r7];
	ld.shared.f32 	%f17, [%r53];
	fma.rn.f32 	%f18, %f16, %f17, %f367;
	ld.shared.f32 	%f19, [%r7+4];
	ld.shared.f32 	%f20, [%r53+64];
	fma.rn.f32 	%f21, %f19, %f20, %f18;
	ld.shared.f32 	%f22, [%r7+8];
	ld.shared.f32 	%f23, [%r53+128];
	fma.rn.f32 	%f24, %f22, %f23, %f21;
	ld.shared.f32 	%f25, [%r7+12];
	ld.shared.f32 	%f26, [%r53+192];
	fma.rn.f32 	%f27, %f25, %f26, %f24;
	ld.shared.f32 	%f28, [%r7+16];
	ld.shared.f32 	%f29, [%r53+256];
	fma.rn.f32 	%f30, %f28, %f29, %f27;
	ld.shared.f32 	%f31, [%r7+20];
	ld.shared.f32 	%f32, [%r53+320];
	fma.rn.f32 	%f33, %f31, %f32, %f30;
	ld.shared.f32 	%f34, [%r7+24];
	ld.shared.f32 	%f35, [%r53+384];
	fma.rn.f32 	%f36, %f34, %f35, %f33;
	ld.shared.f32 	%f37, [%r7+28];
	ld.shared.f32 	%f38, [%r53+448];
	fma.rn.f32 	%f39, %f37, %f38, %f36;
	ld.shared.f32 	%f40, [%r7+32];
	ld.shared.f32 	%f41, [%r53+512];
	fma.rn.f32 	%f42, %f40, %f41, %f39;
	ld.shared.f32 	%f43, [%r7+36];
	ld.shared.f32 	%f44, [%r53+576];
	fma.rn.f32 	%f45, %f43, %f44, %f42;
	ld.shared.f32 	%f46, [%r7+40];
	ld.shared.f32 	%f47, [%r53+640];
	fma.rn.f32 	%f48, %f46, %f47, %f45;
	ld.shared.f32 	%f49, [%r7+44];
	ld.shared.f32 	%f50, [%r53+704];
	fma.rn.f32 	%f51, %f49, %f50, %f48;
	ld.shared.f32 	%f52, [%r7+48];
	ld.shared.f32 	%f53, [%r53+768];
	fma.rn.f32 	%f54, %f52, %f53, %f51;
	ld.shared.f32 	%f55, [%r7+52];
	ld.shared.f32 	%f56, [%r53+832];
	fma.rn.f32 	%f57, %f55, %f56, %f54;
	ld.shared.f32 	%f58, [%r7+56];
	ld.shared.f32 	%f59, [%r53+896];
	fma.rn.f32 	%f60, %f58, %f59, %f57;
	ld.shared.f32 	%f61, [%r7+60];
	ld.shared.f32 	%f62, [%r53+960];
	fma.rn.f32 	%f63, %f61, %f62, %f60;
	bar.sync 	0;
	add.s32 	%r55, %r92, -16;
	mul.wide.u32 	%rd10, %r55, 4;
	add.s64 	%rd11, %rd4, %rd10;
	ld.global.f32 	%f64, [%rd11];
	st.shared.f32 	[%r50], %f64;
	mul.wide.u32 	%rd12, %r89, 4;
	add.s64 	%rd13, %rd7, %rd12;
	ld.global.f32 	%f65, [%rd13];
	st.shared.f32 	[%r54], %f65;
	bar.sync 	0;
	ld.shared.f32 	%f66, [%r7];
	ld.shared.f32 	%f67, [%r53];
	fma.rn.f32 	%f68, %f66, %f67, %f63;
	ld.shared.f32 	%f69, [%r7+4];
	ld.shared.f32 	%f70, [%r53+64];
	fma.rn.f32 	%f71, %f69, %f70, %f68;
	ld.shared.f32 	%f72, [%r7+8];
	ld.shared.f32 	%f73, [%r53+128];
	fma.rn.f32 	%f74, %f72, %f73, %f71;
	ld.shared.f32 	%f75, [%r7+12];
	ld.shared.f32 	%f76, [%r53+192];
	fma.rn.f32 	%f77, %f75, %f76, %f74;
	ld.shared.f32 	%f78, [%r7+16];
	ld.shared.f32 	%f79, [%r53+256];
	fma.rn.f32 	%f80, %f78, %f79, %f77;
	ld.shared.f32 	%f81, [%r7+20];
	ld.shared.f32 	%f82, [%r53+320];
	fma.rn.f32 	%f83, %f81, %f82, %f80;
	ld.shared.f32 	%f84, [%r7+24];
	ld.shared.f32 	%f85, [%r53+384];
	fma.rn.f32 	%f86, %f84, %f85, %f83;
	ld.shared.f32 	%f87, [%r7+28];
	ld.shared.f32 	%f88, [%r53+448];
	fma.rn.f32 	%f89, %f87, %f88, %f86;
	ld.shared.f32 	%f90, [%r7+32];
	ld.shared.f32 	%f91, [%r53+512];
	fma.rn.f32 	%f92, %f90, %f91, %f89;
	ld.shared.f32 	%f93, [%r7+36];
	ld.shared.f32 	%f94, [%r53+576];
	fma.rn.f32 	%f95, %f93, %f94, %f92;
	ld.shared.f32 	%f96, [%r7+40];
	ld.shared.f32 	%f97, [%r53+640];
	fma.rn.f32 	%f98, %f96, %f97, %f95;
	ld.shared.f32 	%f99, [%r7+44];
	ld.shared.f32 	%f100, [%r53+704];
	fma.rn.f32 	%f101, %f99, %f100, %f98;
	ld.shared.f32 	%f102, [%r7+48];
	ld.shared.f32 	%f103, [%r53+768];
	fma.rn.f32 	%f104, %f102, %f103, %f101;
	ld.shared.f32 	%f105, [%r7+52];
	ld.shared.f32 	%f106, [%r53+832];
	fma.rn.f32 	%f107, %f105, %f106, %f104;
	ld.shared.f32 	%f108, [%r7+56];
	ld.shared.f32 	%f109, [%r53+896];
	fma.rn.f32 	%f110, %f108, %f109, %f107;
	ld.shared.f32 	%f111, [%r7+60];
	ld.shared.f32 	%f112, [%r53+960];
	fma.rn.f32 	%f113, %f111, %f112, %f110;
	bar.sync 	0;
	add.s32 	%r56, %r92, 16;
	mul.wide.u32 	%rd14, %r92, 4;
	add.s64 	%rd15, %rd4, %rd14;
	ld.global.f32 	%f114, [%rd15];
	st.shared.f32 	[%r50], %f114;
	mul.wide.u32 	%rd16, %r90, 4;
	add.s64 	%rd17, %rd7, %rd16;
	ld.global.f32 	%f115, [%rd17];
	st.shared.f32 	[%r54], %f115;
	bar.sync 	0;
	ld.shared.f32 	%f116, [%r7];
	ld.shared.f32 	%f117, [%r53];
	fma.rn.f32 	%f118, %f116, %f117, %f113;
	ld.shared.f32 	%f119, [%r7+4];
	ld.shared.f32 	%f120, [%r53+64];
	fma.rn.f32 	%f121, %f119, %f120, %f118;
	ld.shared.f32 	%f122, [%r7+8];
	ld.shared.f32 	%f123, [%r53+128];
	fma.rn.f32 	%f124, %f122, %f123, %f121;
	ld.shared.f32 	%f125, [%r7+12];
	ld.shared.f32 	%f126, [%r53+192];
	fma.rn.f32 	%f127, %f125, %f126, %f124;
	ld.shared.f32 	%f128, [%r7+16];
	ld.shared.f32 	%f129, [%r53+256];
	fma.rn.f32 	%f130, %f128, %f129, %f127;
	ld.shared.f32 	%f131, [%r7+20];
	ld.shared.f32 	%f132, [%r53+320];
	fma.rn.f32 	%f133, %f131, %f132, %f130;
	ld.shared.f32 	%f134, [%r7+24];
	ld.shared.f32 	%f135, [%r53+384];
	fma.rn.f32 	%f136, %f134, %f135, %f133;
	ld.shared.f32 	%f137, [%r7+28];
	ld.shared.f32 	%f138, [%r53+448];
	fma.rn.f32 	%f139, %f137, %f138, %f136;
	ld.shared.f32 	%f140, [%r7+32];
	ld.shared.f32 	%f141, [%r53+512];
	fma.rn.f32 	%f142, %f140, %f141, %f139;
	ld.shared.f32 	%f143, [%r7+36];
	ld.shared.f32 	%f144, [%r53+576];
	fma.rn.f32 	%f145, %f143, %f144, %f142;
	ld.shared.f32 	%f146, [%r7+40];
	ld.shared.f32 	%f147, [%r53+640];
	fma.rn.f32 	%f148, %f146, %f147, %f145;
	ld.shared.f32 	%f149, [%r7+44];
	ld.shared.f32 	%f150, [%r53+704];
	fma.rn.f32 	%f151, %f149, %f150, %f148;
	ld.shared.f32 	%f152, [%r7+48];
	ld.shared.f32 	%f153, [%r53+768];
	fma.rn.f32 	%f154, %f152, %f153, %f151;
	ld.shared.f32 	%f155, [%r7+52];
	ld.shared.f32 	%f156, [%r53+832];
	fma.rn.f32 	%f157, %f155, %f156, %f154;
	ld.shared.f32 	%f158, [%r7+56];
	ld.shared.f32 	%f159, [%r53+896];
	fma.rn.f32 	%f160, %f158, %f159, %f157;
	ld.shared.f32 	%f161, [%r7+60];
	ld.shared.f32 	%f162, [%r53+960];
	fma.rn.f32 	%f163, %f161, %f162, %f160;
	bar.sync 	0;
	mul.wide.u32 	%rd18, %r56, 4;
	add.s64 	%rd19, %rd4, %rd18;
	ld.global.f32 	%f164, [%rd19];
	st.shared.f32 	[%r50], %f164;
	mul.wide.u32 	%rd20, %r91, 4;
	add.s64 	%rd21, %rd7, %rd20;
	ld.global.f32 	%f165, [%rd21];
	st.shared.f32 	[%r54], %f165;
	bar.sync 	0;
	ld.shared.f32 	%f166, [%r7];
	ld.shared.f32 	%f167, [%r53];
	fma.rn.f32 	%f168, %f166, %f167, %f163;
	ld.shared.f32 	%f169, [%r7+4];
	ld.shared.f32 	%f170, [%r53+64];
	fma.rn.f32 	%f171, %f169, %f170, %f168;
	ld.shared.f32 	%f172, [%r7+8];
	ld.shared.f32 	%f173, [%r53+128];
	fma.rn.f32 	%f174, %f172, %f173, %f171;
	ld.shared.f32 	%f175, [%r7+12];
	ld.shared.f32 	%f176, [%r53+192];
	fma.rn.f32 	%f177, %f175, %f176, %f174;
	ld.shared.f32 	%f178, [%r7+16];
	ld.shared.f32 	%f179, [%r53+256];
	fma.rn.f32 	%f180, %f178, %f179, %f177;
	ld.shared.f32 	%f181, [%r7+20];
	ld.shared.f32 	%f182, [%r53+320];
	fma.rn.f32 	%f183, %f181, %f182, %f180;
	ld.shared.f32 	%f184, [%r7+24];
	ld.shared.f32 	%f185, [%r53+384];
	fma.rn.f32 	%f186, %f184, %f185, %f183;
	ld.shared.f32 	%f187, [%r7+28];
	ld.shared.f32 	%f188, [%r53+448];
	fma.rn.f32 	%f189, %f187, %f188, %f186;
	ld.shared.f32 	%f190, [%r7+32];
	ld.shared.f32 	%f191, [%r53+512];
	fma.rn.f32 	%f192, %f190, %f191, %f189;
	ld.shared.f32 	%f193, [%r7+36];
	ld.shared.f32 	%f194, [%r53+576];
	fma.rn.f32 	%f195, %f193, %f194, %f192;
	ld.shared.f32 	%f196, [%r7+40];
	ld.shared.f32 	%f197, [%r53+640];
	fma.rn.f32 	%f198, %f196, %f197, %f195;
	ld.shared.f32 	%f199, [%r7+44];
	ld.shared.f32 	%f200, [%r53+704];
	fma.rn.f32 	%f201, %f199, %f200, %f198;
	ld.shared.f32 	%f202, [%r7+48];
	ld.shared.f32 	%f203, [%r53+768];
	fma.rn.f32 	%f204, %f202, %f203, %f201;
	ld.shared.f32 	%f205, [%r7+52];
	ld.shared.f32 	%f206, [%r53+832];
	fma.rn.f32 	%f207, %f205, %f206, %f204;
	ld.shared.f32 	%f208, [%r7+56];
	ld.shared.f32 	%f209, [%r53+896];
	fma.rn.f32 	%f210, %f208, %f209, %f207;
	ld.shared.f32 	%f211, [%r7+60];
	ld.shared.f32 	%f212, [%r53+960];
	fma.rn.f32 	%f367, %f211, %f212, %f210;
	bar.sync 	0;
	add.s32 	%r93, %r93, 4;
	add.s32 	%r92, %r92, 64;
	shl.b32 	%r57, %r31, 6;
	add.s32 	%r91, %r91, %r57;
	add.s32 	%r90, %r90, %r57;
	add.s32 	%r89, %r89, %r57;
	add.s32 	%r88, %r88, %r57;
	setp.ne.s32 	%p3, %r93, 0;
	@%p3 bra 	$L__BB1_3;
$L__BB1_4:
	and.b32  	%r28, %r5, 3;
	setp.eq.s32 	%p4, %r28, 0;
	@%p4 bra 	$L__BB1_9;
	setp.eq.s32 	%p5, %r28, 1;
	@%p5 bra 	$L__BB1_7;
	ld.param.u64 	%rd45, [_Z21matrixMultiply_sharedPfS_S_i_param_1];
	ld.param.u64 	%rd42, [_Z21matrixMultiply_sharedPfS_S_i_param_0];
	shl.b32 	%r58, %r95, 4;
	add.s32 	%r61, %r6, %r58;
	cvta.to.global.u64 	%rd22, %rd42;
	mul.wide.u32 	%rd23, %r61, 4;
	add.s64 	%rd24, %rd22, %rd23;
	ld.global.f32 	%f214, [%rd24];
	shl.b32 	%r62, %r3, 2;
	add.s32 	%r63, %r7, %r62;
	st.shared.f32 	[%r63], %f214;
	add.s32 	%r64, %r58, %r1;
	mad.lo.s32 	%r65, %r64, %r31, %r4;
	cvta.to.global.u64 	%rd25, %rd45;
	mul.wide.u32 	%rd26, %r65, 4;
	add.s64 	%rd27, %rd25, %rd26;
	ld.global.f32 	%f215, [%rd27];
	mov.u32 	%r67, _ZZ21matrixMultiply_sharedPfS_S_iE8shared_B;
	add.s32 	%r68, %r67, %r62;
	add.s32 	%r69, %r68, %r40;
	st.shared.f32 	[%r69], %f215;
	bar.sync 	0;
	ld.shared.f32 	%f216, [%r7];
	ld.shared.f32 	%f217, [%r68];
	fma.rn.f32 	%f218, %f216, %f217, %f367;
	ld.shared.f32 	%f219, [%r7+4];
	ld.shared.f32 	%f220, [%r68+64];
	fma.rn.f32 	%f221, %f219, %f220, %f218;
	ld.shared.f32 	%f222, [%r7+8];
	ld.shared.f32 	%f223, [%r68+128];
	fma.rn.f32 	%f224, %f222, %f223, %f221;
	ld.shared.f32 	%f225, [%r7+12];
	ld.shared.f32 	%f226, [%r68+192];
	fma.rn.f32 	%f227, %f225, %f226, %f224;
	ld.shared.f32 	%f228, [%r7+16];
	ld.shared.f32 	%f229, [%r68+256];
	fma.rn.f32 	%f230, %f228, %f229, %f227;
	ld.shared.f32 	%f231, [%r7+20];
	ld.shared.f32 	%f232, [%r68+320];
	fma.rn.f32 	%f233, %f231, %f232, %f230;
	ld.shared.f32 	%f234, [%r7+24];
	ld.shared.f32 	%f235, [%r68+384];
	fma.rn.f32 	%f236, %f234, %f235, %f233;
	ld.shared.f32 	%f237, [%r7+28];
	ld.shared.f32 	%f238, [%r68+448];
	fma.rn.f32 	%f239, %f237, %f238, %f236;
	ld.shared.f32 	%f240, [%r7+32];
	ld.shared.f32 	%f241, [%r68+512];
	fma.rn.f32 	%f242, %f240, %f241, %f239;
	ld.shared.f32 	%f243, [%r7+36];
	ld.shared.f32 	%f244, [%r68+576];
	fma.rn.f32 	%f245, %f243, %f244, %f242;
	ld.shared.f32 	%f246, [%r7+40];
	ld.shared.f32 	%f247, [%r68+640];
	fma.rn.f32 	%f248, %f246, %f247, %f245;
	ld.shared.f32 	%f249, [%r7+44];
	ld.shared.f32 	%f250, [%r68+704];
	fma.rn.f32 	%f251, %f249, %f250, %f248;
	ld.shared.f32 	%f252, [%r7+48];
	ld.shared.f32 	%f253, [%r68+768];
	fma.rn.f32 	%f254, %f252, %f253, %f251;
	ld.shared.f32 	%f255, [%r7+52];
	ld.shared.f32 	%f256, [%r68+832];
	fma.rn.f32 	%f257, %f255, %f256, %f254;
	ld.shared.f32 	%f258, [%r7+56];
	ld.shared.f32 	%f259, [%r68+896];
	fma.rn.f32 	%f260, %f258, %f259, %f257;
	ld.shared.f32 	%f261, [%r7+60];
	ld.shared.f32 	%f262, [%r68+960];
	fma.rn.f32 	%f263, %f261, %f262, %f260;
	bar.sync 	0;
	add.s32 	%r70, %r61, 16;
	mul.wide.u32 	%rd28, %r70, 4;
	add.s64 	%rd29, %rd22, %rd28;
	ld.global.f32 	%f264, [%rd29];
	st.shared.f32 	[%r63], %f264;
	add.s32 	%r71, %r64, 16;
	mad.lo.s32 	%r72, %r71, %r31, %r4;
	mul.wide.u32 	%rd30, %r72, 4;
	add.s64 	%rd31, %rd25, %rd30;
	ld.global.f32 	%f265, [%rd31];
	st.shared.f32 	[%r69], %f265;
	bar.sync 	0;
	ld.shared.f32 	%f266, [%r7];
	ld.shared.f32 	%f267, [%r68];
	fma.rn.f32 	%f268, %f266, %f267, %f263;
	ld.shared.f32 	%f269, [%r7+4];
	ld.shared.f32 	%f270, [%r68+64];
	fma.rn.f32 	%f271, %f269, %f270, %f268;
	ld.shared.f32 	%f272, [%r7+8];
	ld.shared.f32 	%f273, [%r68+128];
	fma.rn.f32 	%f274, %f272, %f273, %f271;
	ld.shared.f32 	%f275, [%r7+12];
	ld.shared.f32 	%f276, [%r68+192];
	fma.rn.f32 	%f277, %f275, %f276, %f274;
	ld.shared.f32 	%f278, [%r7+16];
	ld.shared.f32 	%f279, [%r68+256];
	fma.rn.f32 	%f280, %f278, %f279, %f277;
	ld.shared.f32 	%f281, [%r7+20];
	ld.shared.f32 	%f282, [%r68+320];
	fma.rn.f32 	%f283, %f281, %f282, %f280;
	ld.shared.f32 	%f284, [%r7+24];
	ld.shared.f32 	%f285, [%r68+384];
	fma.rn.f32 	%f286, %f284, %f285, %f283;
	ld.shared.f32 	%f287, [%r7+28];
	ld.shared.f32 	%f288, [%r68+448];
	fma.rn.f32 	%f289, %f287, %f288, %f286;
	ld.shared.f32 	%f290, [%r7+32];
	ld.shared.f32 	%f291, [%r68+512];
	fma.rn.f32 	%f292, %f290, %f291, %f289;
	ld.shared.f32 	%f293, [%r7+36];
	ld.shared.f32 	%f294, [%r68+576];
	fma.rn.f32 	%f295, %f293, %f294, %f292;
	ld.shared.f32 	%f296, [%r7+40];
	ld.shared.f32 	%f297, [%r68+640];
	fma.rn.f32 	%f298, %f296, %f297, %f295;
	ld.shared.f32 	%f299, [%r7+44];
	ld.shared.f32 	%f300, [%r68+704];
	fma.rn.f32 	%f301, %f299, %f300, %f298;
	ld.shared.f32 	%f302, [%r7+48];
	ld.shared.f32 	%f303, [%r68+768];
	fma.rn.f32 	%f304, %f302, %f303, %f301;
	ld.shared.f32 	%f305, [%r7+52];
	ld.shared.f32 	%f306, [%r68+832];
	fma.rn.f32 	%f307, %f305, %f306, %f304;
	ld.shared.f32 	%f308, [%r7+56];
	ld.shared.f32 	%f309, [%r68+896];
	fma.rn.f32 	%f310, %f308, %f309, %f307;
	ld.shared.f32 	%f311, [%r7+60];
	ld.shared.f32 	%f312, [%r68+960];
	fma.rn.f32 	%f367, %f311, %f312, %f310;
	bar.sync 	0;
	add.s32 	%r95, %r95, 2;
$L__BB1_7:
	and.b32  	%r73, %r5, 1;
	setp.eq.b32 	%p6, %r73, 1;
	not.pred 	%p7, %p6;
	@%p7 bra 	$L__BB1_9;
	ld.param.u64 	%rd46, [_Z21matrixMultiply_sharedPfS_S_i_param_1];
	ld.param.u64 	%rd43, [_Z21matrixMultiply_sharedPfS_S_i_param_0];
	shl.b32 	%r74, %r95, 4;
	add.s32 	%r77, %r6, %r74;
	cvta.to.global.u64 	%rd32, %rd43;
	mul.wide.u32 	%rd33, %r77, 4;
	add.s64 	%rd34, %rd32, %rd33;
	ld.global.f32 	%f313, [%rd34];
	shl.b32 	%r78, %r3, 2;
	add.s32 	%r79, %r7, %r78;
	st.shared.f32 	[%r79], %f313;
	add.s32 	%r80, %r74, %r1;
	mad.lo.s32 	%r81, %r80, %r31, %r4;
	cvta.to.global.u64 	%rd35, %rd46;
	mul.wide.u32 	%rd36, %r81, 4;
	add.s64 	%rd37, %rd35, %rd36;
	ld.global.f32 	%f314, [%rd37];
	mov.u32 	%r83, _ZZ21matrixMultiply_sharedPfS_S_iE8shared_B;
	add.s32 	%r84, %r83, %r78;
	add.s32 	%r85, %r84, %r40;
	st.shared.f32 	[%r85], %f314;
	bar.sync 	0;
	ld.shared.f32 	%f315, [%r7];
	ld.shared.f32 	%f316, [%r84];
	fma.rn.f32 	%f317, %f315, %f316, %f367;
	ld.shared.f32 	%f318, [%r7+4];
	ld.shared.f32 	%f319, [%r84+64];
	fma.rn.f32 	%f320, %f318, %f319, %f317;
	ld.shared.f32 	%f321, [%r7+8];
	ld.shared.f32 	%f322, [%r84+128];
	fma.rn.f32 	%f323, %f321, %f322, %f320;
	ld.shared.f32 	%f324, [%r7+12];
	ld.shared.f32 	%f325, [%r84+192];
	fma.rn.f32 	%f326, %f324, %f325, %f323;
	ld.shared.f32 	%f327, [%r7+16];
	ld.shared.f32 	%f328, [%r84+256];
	fma.rn.f32 	%f329, %f327, %f328, %f326;
	ld.shared.f32 	%f330, [%r7+20];
	ld.shared.f32 	%f331, [%r84+320];
	fma.rn.f32 	%f332, %f330, %f331, %f329;
	ld.shared.f32 	%f333, [%r7+24];
	ld.shared.f32 	%f334, [%r84+384];
	fma.rn.f32 	%f335, %f333, %f334, %f332;
	ld.shared.f32 	%f336, [%r7+28];
	ld.shared.f32 	%f337, [%r84+448];
	fma.rn.f32 	%f338, %f336, %f337, %f335;
	ld.shared.f32 	%f339, [%r7+32];
	ld.shared.f32 	%f340, [%r84+512];
	fma.rn.f32 	%f341, %f339, %f340, %f338;
	ld.shared.f32 	%f342, [%r7+36];
	ld.shared.f32 	%f343, [%r84+576];
	fma.rn.f32 	%f344, %f342, %f343, %f341;
	ld.shared.f32 	%f345, [%r7+40];
	ld.shared.f32 	%f346, [%r84+640];
	fma.rn.f32 	%f347, %f345, %f346, %f344;
	ld.shared.f32 	%f348, [%r7+44];
	ld.shared.f32 	%f349, [%r84+704];
	fma.rn.f32 	%f350, %f348, %f349, %f347;
	ld.shared.f32 	%f351, [%r7+48];
	ld.shared.f32 	%f352, [%r84+768];
	fma.rn.f32 	%f353, %f351, %f352, %f350;
	ld.shared.f32 	%f354, [%r7+52];
	ld.shared.f32 	%f355, [%r84+832];
	fma.rn.f32 	%f356, %f354, %f355, %f353;
	ld.shared.f32 	%f357, [%r7+56];
	ld.shared.f32 	%f358, [%r84+896];
	fma.rn.f32 	%f359, %f357, %f358, %f356;
	ld.shared.f32 	%f360, [%r7+60];
	ld.shared.f32 	%f361, [%r84+960];
	fma.rn.f32 	%f367, %f360, %f361, %f359;
	bar.sync 	0;
$L__BB1_9:
	max.s32 	%r86, %r2, %r4;
	setp.ge.s32 	%p8, %r86, %r31;
	@%p8 bra 	$L__BB1_11;
	ld.param.u64 	%rd47, [_Z21matrixMultiply_sharedPfS_S_i_param_2];
	mad.lo.s32 	%r87, %r31, %r2, %r4;
	cvta.to.global.u64 	%rd38, %rd47;
	mul.wide.s32 	%rd39, %r87, 4;
	add.s64 	%rd40, %rd38, %rd39;
	st.global.f32 	[%rd40], %f367;
$L__BB1_11:
	ret;

}


// ===== COMPILED SASS (sm_100) =====

	.target	sm_100

	.elftype	@"ET_EXEC"


//--------------------- .note.nv.tkinfo           --------------------------
	.section	.note.nv.tkinfo,"",@"SHT_NOTE"
	.sectionflags	@"SHF_NOTE_NV_TKINFO"
	.tkinfo
        /*0018*/ 	.word	0x00000002
        /*0030*/ 	.string	""
        /*0030*/ 	.string	"ptxas"
        /*0030*/ 	.string	"Cuda compilation tools, release 13.0, V13.0.88"
        /*0030*/ 	.string	"Build cuda_13.0.r13.0/compiler.36424714_0"
        /*0030*/ 	.string	"-arch sm_100 -m 64 "



//--------------------- .note.nv.cuinfo           --------------------------
	.section	.note.nv.cuinfo,"",@"SHT_NOTE"
	.sectionflags	@"SHF_NOTE_NV_CUINFO"
        /*0018*/ 	.short	0x0002
        /*001a*/ 	.short	0x0064
        /*001c*/ 	.short	0x0082
	.zero		2


//--------------------- .nv.info                  --------------------------
	.section	.nv.info,"",@"SHT_CUDA_INFO"
	.align	4


	//----- nvinfo : EIATTR_REGCOUNT
	.align		4
        /*0000*/ 	.byte	0x04, 0x2f
        /*0002*/ 	.short	(.L_1 - .L_0)
	.align		4
.L_0:
        /*0004*/ 	.word	index@(_Z21matrixMultiply_globalPfS_S_i)
        /*0008*/ 	.word	0x0000001e


	//----- nvinfo : EIATTR_FRAME_SIZE
	.align		4
.L_1:
        /*000c*/ 	.byte	0x04, 0x11
        /*000e*/ 	.short	(.L_3 - .L_2)
	.align		4
.L_2:
        /*0010*/ 	.word	index@(_Z21matrixMultiply_globalPfS_S_i)
        /*0014*/ 	.word	0x00000000


	//----- nvinfo : EIATTR_REGCOUNT
	.align		4
.L_3:
        /*0018*/ 	.byte	0x04, 0x2f
        /*001a*/ 	.short	(.L_5 - .L_4)
	.align		4
.L_4:
        /*001c*/ 	.word	index@(_Z21matrixMultiply_sharedPfS_S_i)
        /*0020*/ 	.word	0x00000028


	//----- nvinfo : EIATTR_FRAME_SIZE
	.align		4
.L_5:
        /*0024*/ 	.byte	0x04, 0x11
        /*0026*/ 	.short	(.L_7 - .L_6)
	.align		4
.L_6:
        /*0028*/ 	.word	index@(_Z21matrixMultiply_sharedPfS_S_i)
        /*002c*/ 	.word	0x00000000


	//----- nvinfo : EIATTR_MIN_STACK_SIZE
	.align		4
.L_7:
        /*0030*/ 	.byte	0x04, 0x12
        /*0032*/ 	.short	(.L_9 - .L_8)
	.align		4
.L_8:
        /*0034*/ 	.word	index@(_Z21matrixMultiply_sharedPfS_S_i)
        /*0038*/ 	.word	0x00000000


	//----- nvinfo : EIATTR_MIN_STACK_SIZE
	.align		4
.L_9:
        /*003c*/ 	.byte	0x04, 0x12
        /*003e*/ 	.short	(.L_11 - .L_10)
	.align		4
.L_10:
        /*0040*/ 	.word	index@(_Z21matrixMultiply_globalPfS_S_i)
        /*0044*/ 	.word	0x00000000
.L_11:


//--------------------- .nv.compat                --------------------------
	.section	.nv.compat,"",@"SHT_CUDA_COMPAT_INFO"
	.align	4
        /*0000*/ 	.byte	0x02, 0x09, 0x00, 0x00, 0x02, 0x02, 0x01, 0x00, 0x02, 0x05, 0x05, 0x00, 0x03, 0x07, 0x01, 0x01
        /*0010*/ 	.byte	0x02, 0x03, 0x00, 0x00, 0x02, 0x06, 0x01, 0x00, 0x04, 0x0b, 0x08, 0x00, 0x09, 0x00, 0x00, 0x00
        /*0020*/ 	.byte	0x00, 0x00, 0x00, 0x00


//--------------------- .nv.info._Z21matrixMultiply_sharedPfS_S_i --------------------------
	.section	.nv.info._Z21matrixMultiply_sharedPfS_S_i,"",@"SHT_CUDA_INFO"
	.sectionflags	@""
	.align	4


	//----- nvinfo : EIATTR_CUDA_API_VERSION
	.align		4
        /*0000*/ 	.byte	0x04, 0x37
        /*0002*/ 	.short	(.L_13 - .L_12)
.L_12:
        /*0004*/ 	.word	0x00000082


	//----- nvinfo : EIATTR_KPARAM_INFO
	.align		4
.L_13:
        /*0008*/ 	.byte	0x04, 0x17
        /*000a*/ 	.short	(.L_15 - .L_14)
.L_14:
        /*000c*/ 	.word	0x00000000
        /*0010*/ 	.short	0x0003
        /*0012*/ 	.short	0x0018
        /*0014*/ 	.byte	0x00, 0xf0, 0x11, 0x00


	//----- nvinfo : EIATTR_KPARAM_INFO
	.align		4
.L_15:
        /*0018*/ 	.byte	0x04, 0x17
        /*001a*/ 	.short	(.L_17 - .L_16)
.L_16:
        /*001c*/ 	.word	0x00000000
        /*0020*/ 	.short	0x0002
        /*0022*/ 	.short	0x0010
        /*0024*/ 	.byte	0x00, 0xf5, 0x21, 0x00


	//----- nvinfo : EIATTR_KPARAM_INFO
	.align		4
.L_17:
        /*0028*/ 	.byte	0x04, 0x17
        /*002a*/ 	.short	(.L_19 - .L_18)
.L_18:
        /*002c*/ 	.word	0x00000000
        /*0030*/ 	.short	0x0001
        /*0032*/ 	.short	0x0008
        /*0034*/ 	.byte	0x00, 0xf5, 0x21, 0x00


	//----- nvinfo : EIATTR_KPARAM_INFO
	.align		4
.L_19:
        /*0038*/ 	.byte	0x04, 0x17
        /*003a*/ 	.short	(.L_21 - .L_20)
.L_20:
        /*003c*/ 	.word	0x00000000
        /*0040*/ 	.short	0x0000
        /*0042*/ 	.short	0x0000
        /*0044*/ 	.byte	0x00, 0xf5, 0x21, 0x00


	//----- nvinfo : EIATTR_SPARSE_MMA_MASK
	.align		4
.L_21:
        /*0048*/ 	.byte	0x03, 0x50
        /*004a*/ 	.short	0x0000


	//----- nvinfo : EIATTR_MAXREG_COUNT
	.align		4
        /*004c*/ 	.byte	0x03, 0x1b
        /*004e*/ 	.short	0x00ff


	//----- nvinfo : EIATTR_NUM_BARRIERS
	.align		4
        /*0050*/ 	.byte	0x02, 0x4c
        /*0052*/ 	.byte	0x01
	.zero		1


	//----- nvinfo : EIATTR_MERCURY_ISA_VERSION
	.align		4
        /*0054*/ 	.byte	0x03, 0x5f
        /*0056*/ 	.short	0x0101


	//----- nvinfo : EIATTR_VRC_CTA_INIT_COUNT
	.align		4
        /*0058*/ 	.byte	0x02, 0x4a
	.zero		1
	.zero		1


	//----- nvinfo : EIATTR_EXIT_INSTR_OFFSETS
	.align		4
        /*005c*/ 	.byte	0x04, 0x1c
        /*005e*/ 	.short	(.L_23 - .L_22)


	//   ....[0]....
.L_22:
        /*0060*/ 	.word	0x000018d0


	//   ....[1]....
        /*0064*/ 	.word	0x00001920


	//----- nvinfo : EIATTR_CBANK_PARAM_SIZE
	.align		4
.L_23:
        /*0068*/ 	.byte	0x03, 0x19
        /*006a*/ 	.short	0x001c


	//----- nvinfo : EIATTR_PARAM_CBANK
	.align		4
        /*006c*/ 	.byte	0x04, 0x0a
        /*006e*/ 	.short	(.L_25 - .L_24)
	.align		4
.L_24:
        /*0070*/ 	.word	index@(.nv.constant0._Z21matrixMultiply_sharedPfS_S_i)
        /*0074*/ 	.short	0x0380
        /*0076*/ 	.short	0x001c


	//----- nvinfo : EIATTR_SW_WAR
	.align		4
.L_25:
        /*0078*/ 	.byte	0x04, 0x36
        /*007a*/ 	.short	(.L_27 - .L_26)
.L_26:
        /*007c*/ 	.word	0x00000008
.L_27:


//--------------------- .nv.info._Z21matrixMultiply_globalPfS_S_i --------------------------
	.section	.nv.info._Z21matrixMultiply_globalPfS_S_i,"",@"SHT_CUDA_INFO"
	.sectionflags	@""
	.align	4


	//----- nvinfo : EIATTR_CUDA_API_VERSION
	.align		4
        /*0000*/ 	.byte	0x04, 0x37
        /*0002*/ 	.short	(.L_29 - .L_28)
.L_28:
        /*0004*/ 	.word	0x00000082


	//----- nvinfo : EIATTR_KPARAM_INFO
	.align		4
.L_29:
        /*0008*/ 	.byte	0x04, 0x17
        /*000a*/ 	.short	(.L_31 - .L_30)
.L_30:
        /*000c*/ 	.word	0x00000000
        /*0010*/ 	.short	0x0003
        /*0012*/ 	.short	0x0018
        /*0014*/ 	.byte	0x00, 0xf0, 0x11, 0x00


	//----- nvinfo : EIATTR_KPARAM_INFO
	.align		4
.L_31:
        /*0018*/ 	.byte	0x04, 0x17
        /*001a*/ 	.short	(.L_33 - .L_32)
.L_32:
        /*001c*/ 	.word	0x00000000
        /*0020*/ 	.short	0x0002
        /*0022*/ 	.short	0x0010
        /*0024*/ 	.byte	0x00, 0xf5, 0x21, 0x00


	//----- nvinfo : EIATTR_KPARAM_INFO
	.align		4
.L_33:
        /*0028*/ 	.byte	0x04, 0x17
        /*002a*/ 	.short	(.L_35 - .L_34)
.L_34:
        /*002c*/ 	.word	0x00000000
        /*0030*/ 	.short	0x0001
        /*0032*/ 	.short	0x0008
        /*0034*/ 	.byte	0x00, 0xf5, 0x21, 0x00


	//----- nvinfo : EIATTR_KPARAM_INFO
	.align		4
.L_35:
        /*0038*/ 	.byte	0x04, 0x17
        /*003a*/ 	.short	(.L_37 - .L_36)
.L_36:
        /*003c*/ 	.word	0x00000000
        /*0040*/ 	.short	0x0000
        /*0042*/ 	.short	0x0000
        /*0044*/ 	.byte	0x00, 0xf5, 0x21, 0x00


	//----- nvinfo : EIATTR_SPARSE_MMA_MASK
	.align		4
.L_37:
        /*0048*/ 	.byte	0x03, 0x50
        /*004a*/ 	.short	0x0000


	//----- nvinfo : EIATTR_MAXREG_COUNT
	.align		4
        /*004c*/ 	.byte	0x03, 0x1b
        /*004e*/ 	.short	0x00ff


	//----- nvinfo : EIATTR_MERCURY_ISA_VERSION
	.align		4
        /*0050*/ 	.byte	0x03, 0x5f
        /*0052*/ 	.short	0x0101


	//----- nvinfo : EIATTR_VRC_CTA_INIT_COUNT
	.align		4
        /*0054*/ 	.byte	0x02, 0x4a
	.zero		1
	.zero		1


	//----- nvinfo : EIATTR_EXIT_INSTR_OFFSETS
	.align		4
        /*0058*/ 	.byte	0x04, 0x1c
        /*005a*/ 	.short	(.L_39 - .L_38)


	//   ....[0]....
.L_38:
        /*005c*/ 	.word	0x000000c0


	//   ....[1]....
        /*0060*/ 	.word	0x00000a90


	//----- nvinfo : EIATTR_CBANK_PARAM_SIZE
	.align		4
.L_39:
        /*0064*/ 	.byte	0x03, 0x19
        /*0066*/ 	.short	0x001c


	//----- nvinfo : EIATTR_PARAM_CBANK
	.align		4
        /*0068*/ 	.byte	0x04, 0x0a
        /*006a*/ 	.short	(.L_41 - .L_40)
	.align		4
.L_40:
        /*006c*/ 	.word	index@(.nv.constant0._Z21matrixMultiply_globalPfS_S_i)
        /*0070*/ 	.short	0x0380
        /*0072*/ 	.short	0x001c


	//----- nvinfo : EIATTR_SW_WAR
	.align		4
.L_41:
        /*0074*/ 	.byte	0x04, 0x36
        /*0076*/ 	.short	(.L_43 - .L_42)
.L_42:
        /*0078*/ 	.word	0x00000008
.L_43:


//--------------------- .nv.callgraph             --------------------------
	.section	.nv.callgraph,"",@"SHT_CUDA_CALLGRAPH"
	.align	4
	.sectionentsize	8
	.align		4
        /*0000*/ 	.word	0x00000000
	.align		4
        /*0004*/ 	.word	0xffffffff
	.align		4
        /*0008*/ 	.word	0x00000000
	.align		4
        /*000c*/ 	.word	0xfffffffe
	.align		4
        /*0010*/ 	.word	0x00000000
	.align		4
        /*0014*/ 	.word	0xfffffffd
	.align		4
        /*0018*/ 	.word	0x00000000
	.align		4
        /*001c*/ 	.word	0xfffffffc


//--------------------- .text._Z21matrixMultiply_sharedPfS_S_i --------------------------
	.section	.text._Z21matrixMultiply_sharedPfS_S_i,"ax",@progbits
	.align	128
        .global         _Z21matrixMultiply_sharedPfS_S_i
        .type           _Z21matrixMultiply_sharedPfS_S_i,@function
        .size           _Z21matrixMultiply_sharedPfS_S_i,(.L_x_10 - _Z21matrixMultiply_sharedPfS_S_i)
        .other          _Z21matrixMultiply_sharedPfS_S_i,@"STO_CUDA_ENTRY STV_DEFAULT"
_Z21matrixMultiply_sharedPfS_S_i:
.text._Z21matrixMultiply_sharedPfS_S_i:
[----:B------:R-:W-:Y:S08]  /*0000*/  LDC R1, c[0x0][0x37c] ;  /* 0x0000df00ff017b82 */ /* 0x000ff00000000800 */
[----:B------:R-:W0:Y:S01]  /*0010*/  LDC R4, c[0x0][0x398] ;  /* 0x0000e600ff047b82 */ /* 0x000e220000000800 */
[----:B------:R-:W1:Y:S01]  /*0020*/  S2R R3, SR_TID.Y ;  /* 0x0000000000037919 */ /* 0x000e620000002200 */
[----:B------:R-:W2:Y:S01]  /*0030*/  LDCU.64 UR8, c[0x0][0x358] ;  /* 0x00006b00ff0877ac */ /* 0x000ea20008000a00 */
[----:B------:R-:W-:Y:S01]  /*0040*/  HFMA2 R33, -RZ, RZ, 0, 0 ;  /* 0x00000000ff217431 */ /* 0x000fe200000001ff */
[----:B------:R-:W3:Y:S04]  /*0050*/  S2R R2, SR_TID.X ;  /* 0x0000000000027919 */ /* 0x000ee80000002100 */
[----:B------:R-:W1:Y:S08]  /*0060*/  LDC R0, c[0x0][0x364] ;  /* 0x0000d900ff007b82 */ /* 0x000e700000000800 */
[----:B------:R-:W1:Y:S08]  /*0070*/  S2UR UR4, SR_CTAID.Y ;  /* 0x00000000000479c3 */ /* 0x000e700000002600 */
[----:B------:R-:W3:Y:S01]  /*0080*/  S2UR UR5, SR_CTAID.X ;  /* 0x00000000000579c3 */ /* 0x000ee20000002500 */
[----:B0-----:R-:W-:-:S02]  /*0090*/  ISETP.GE.AND P0, PT, R4, 0x10, PT ;  /* 0x000000100400780c */ /* 0x001fc40003f06270 */
[----:B------:R-:W-:-:S04]  /*00a0*/  SHF.R.S32.HI R5, RZ, 0x1f, R4 ;  /* 0x0000001fff057819 */ /* 0x000fc80000011404 */
[----:B------:R-:W-:Y:S01]  /*00b0*/  LEA.HI R5, R5, R4, RZ, 0x4 ;  /* 0x0000000405057211 */ /* 0x000fe200078f20ff */
[----:B------:R-:W3:Y:S01]  /*00c0*/  LDC R21, c[0x0][0x360] ;  /* 0x0000d800ff157b82 */ /* 0x000ee20000000800 */
[----:B-1----:R-:W-:Y:S02]  /*00d0*/  IMAD R23, R0, UR4, R3 ;  /* 0x0000000400177c24 */ /* 0x002fe4000f8e0203 */
[----:B---3--:R-:W-:-:S03]  /*00e0*/  IMAD R21, R21, UR5, R2 ;  /* 0x0000000515157c24 */ /* 0x008fc6000f8e0202 */
[----:B--2---:R-:W-:Y:S05]  /*00f0*/  @!P0 BRA `(.L_x_0) ;  /* 0x0000001400ec8947 */ /* 0x004fea0003800000 */
[----:B------:R-:W0:Y:S01]  /*0100*/  S2UR UR6, SR_CgaCtaId ;  /* 0x00000000000679c3 */ /* 0x000e220000008800 */
[----:B------:R-:W-:Y:S01]  /*0110*/  SHF.R.S32.HI R28, RZ, 0x4, R5 ;  /* 0x00000004ff1c7819 */ /* 0x000fe20000011405 */
[----:B------:R-:W-:Y:S01]  /*0120*/  UMOV UR4, 0x400 ;  /* 0x0000040000047882 */ /* 0x000fe20000000000 */
[----:B------:R-:W-:Y:S01]  /*0130*/  IMAD R7, R23, R4, R2 ;  /* 0x0000000417077224 */ /* 0x000fe200078e0202 */
[----:B------:R-:W-:Y:S02]  /*0140*/  MOV R33, RZ ;  /* 0x000000ff00217202 */ /* 0x000fe40000000f00 */
[----:B------:R-:W-:-:S04]  /*0150*/  IADD3 R0, PT, PT, R28, -0x1, RZ ;  /* 0xffffffff1c007810 */ /* 0x000fc80007ffe0ff */
[----:B------:R-:W-:Y:S02]  /*0160*/  ISETP.GE.U32.AND P0, PT, R0, 0x3, PT ;  /* 0x000000030000780c */ /* 0x000fe40003f06070 */
[----:B------:R-:W-:Y:S01]  /*0170*/  MOV R0, RZ ;  /* 0x000000ff00007202 */ /* 0x000fe20000000f00 */
[----:B0-----:R-:W-:-:S06]  /*0180*/  ULEA UR5, UR6, UR4, 0x18 ;  /* 0x0000000406057291 */ /* 0x001fcc000f8ec0ff */
[----:B------:R-:W-:-:S04]  /*0190*/  LEA R5, R3, UR5, 0x6 ;  /* 0x0000000503057c11 */ /* 0x000fc8000f8e30ff */
[----:B------:R-:W-:Y:S05]  /*01a0*/  @!P0 BRA `(.L_x_1) ;  /* 0x0000000c00348947 */ /* 0x000fea0003800000 */
[----:B------:R-:W-:Y:S01]  /*01b0*/  UIADD3 UR5, UPT, UPT, UR4, 0x400, URZ ;  /* 0x0000040004057890 */ /* 0x000fe2000fffe0ff */
[C---:B------:R-:W-:Y:S01]  /*01c0*/  IADD3 R31, PT, PT, R3.reuse, 0x30, RZ ;  /* 0x00000030031f7810 */ /* 0x040fe20007ffe0ff */
[CCC-:B------:R-:W-:Y:S01]  /*01d0*/  IMAD R25, R3.reuse, R4.reuse, R21.reuse ;  /* 0x0000000403197224 */ /* 0x1c0fe200078e0215 */
[C---:B------:R-:W-:Y:S01]  /*01e0*/  IADD3 R29, PT, PT, R3.reuse, 0x20, RZ ;  /* 0x00000020031d7810 */ /* 0x040fe20007ffe0ff */
[----:B------:R-:W-:Y:S01]  /*01f0*/  ULEA UR5, UR6, UR5, 0x18 ;  /* 0x0000000506057291 */ /* 0x000fe2000f8ec0ff */
[----:B------:R-:W-:Y:S01]  /*0200*/  IADD3 R27, PT, PT, R3, 0x10, RZ ;  /* 0x00000010031b7810 */ /* 0x000fe20007ffe0ff */
[-CC-:B------:R-:W-:Y:S01]  /*0210*/  IMAD R31, R31, R4.reuse, R21.reuse ;  /* 0x000000041f1f7224 */ /* 0x180fe200078e0215 */
[----:B------:R-:W-:Y:S01]  /*0220*/  LOP3.LUT R0, R28, 0x7fffffc, RZ, 0xc0, !PT ;  /* 0x07fffffc1c007812 */ /* 0x000fe200078ec0ff */
[-CC-:B------:R-:W-:Y:S01]  /*0230*/  IMAD R29, R29, R4.reuse, R21.reuse ;  /* 0x000000041d1d7224 */ /* 0x180fe200078e0215 */
[----:B------:R-:W-:Y:S01]  /*0240*/  IADD3 R24, PT, PT, R7, 0x20, RZ ;  /* 0x0000002007187810 */ /* 0x000fe20007ffe0ff */
[----:B------:R-:W-:Y:S01]  /*0250*/  IMAD R27, R27, R4, R21 ;  /* 0x000000041b1b7224 */ /* 0x000fe200078e0215 */
[----:B------:R-:W-:-:S02]  /*0260*/  LEA R20, R2, UR5, 0x2 ;  /* 0x0000000502147c11 */ /* 0x000fc4000f8e10ff */
[----:B------:R-:W-:Y:S02]  /*0270*/  MOV R33, RZ ;  /* 0x000000ff00217202 */ /* 0x000fe40000000f00 */
[----:B------:R-:W-:Y:S02]  /*0280*/  LEA R22, R2, R5, 0x2 ;  /* 0x0000000502167211 */ /* 0x000fe400078e10ff */
[----:B------:R-:W-:Y:S02]  /*0290*/  IADD3 R26, PT, PT, -R0, RZ, RZ ;  /* 0x000000ff001a7210 */ /* 0x000fe40007ffe1ff */
[----:B------:R-:W-:-:S07]  /*02a0*/  LEA R6, R3, R20, 0x6 ;  /* 0x0000001403067211 */ /* 0x000fce00078e30ff */
.L_x_2:
[----:B------:R-:W0:Y:S01]  /*02b0*/  LDC.64 R18, c[0x0][0x380] ;  /* 0x0000e000ff127b82 */ /* 0x000e220000000a00 */
[----:B------:R-:W-:-:S07]  /*02c0*/  IADD3 R11, PT, PT, R24, -0x20, RZ ;  /* 0xffffffe0180b7810 */ /* 0x000fce0007ffe0ff */
[----:B------:R-:W1:Y:S01]  /*02d0*/  LDC.64 R16, c[0x0][0x388] ;  /* 0x0000e200ff107b82 */ /* 0x000e620000000a00 */
[----:B0-----:R-:W-:-:S06]  /*02e0*/  IMAD.WIDE.U32 R10, R11, 0x4, R18 ;  /* 0x000000040b0a7825 */ /* 0x001fcc00078e0012 */
[----:B------:R-:W2:Y:S01]  /*02f0*/  LDG.E R11, desc[UR8][R10.64] ;  /* 0x000000080a0b7981 */ /* 0x000ea2000c1e1900 */
[----:B-1----:R-:W-:-:S05]  /*0300*/  IMAD.WIDE.U32 R8, R25, 0x4, R16 ;  /* 0x0000000419087825 */ /* 0x002fca00078e0010 */
[----:B------:R-:W3:Y:S04]  /*0310*/  LDG.E R37, desc[UR8][R8.64] ;  /* 0x0000000808257981 */ /* 0x000ee8000c1e1900 */
[----:B--2---:R-:W-:Y:S04]  /*0320*/  STS [R22], R11 ;  /* 0x0000000b16007388 */ /* 0x004fe80000000800 */
[----:B---3--:R-:W-:Y:S01]  /*0330*/  STS [R6], R37 ;  /* 0x0000002506007388 */ /* 0x008fe20000000800 */
[----:B------:R-:W-:Y:S06]  /*0340*/  BAR.SYNC.DEFER_BLOCKING 0x0 ;  /* 0x0000000000007b1d */ /* 0x000fec0000010000 */
[----:B------:R-:W-:Y:S04]  /*0350*/  LDS R30, [R20] ;  /* 0x00000000141e7984 */ /* 0x000fe80000000800 */
[----:B------:R-:W0:Y:S04]  /*0360*/  LDS.128 R12, [R5] ;  /* 0x00000000050c7984 */ /* 0x000e280000000c00 */
[----:B------:R-:W1:Y:S04]  /*0370*/  LDS R32, [R20+0x40] ;  /* 0x0000400014207984 */ /* 0x000e680000000800 */
[----:B------:R-:W2:Y:S04]  /*0380*/  LDS R35, [R20+0x80] ;  /* 0x0000800014237984 */ /* 0x000ea80000000800 */
[----:B------:R-:W-:Y:S04]  /*0390*/  LDS.128 R8, [R5+0x10] ;  /* 0x0000100005087984 */ /* 0x000fe80000000c00 */
[----:B------:R-:W-:Y:S01]  /*03a0*/  LDS R37, [R20+0x380] ;  /* 0x0003800014257984 */ /* 0x000fe20000000800 */
[----:B0-----:R-:W-:-:S03]  /*03b0*/  FFMA R30, R12, R30, R33 ;  /* 0x0000001e0c1e7223 */ /* 0x001fc60000000021 */
[----:B------:R-:W0:Y:S01]  /*03c0*/  LDS R12, [R20+0xc0] ;  /* 0x0000c000140c7984 */ /* 0x000e220000000800 */
[----:B-1----:R-:W-:-:S03]  /*03d0*/  FFMA R32, R32, R13, R30 ;  /* 0x0000000d20207223 */ /* 0x002fc6000000001e */
[----:B------:R-:W1:Y:S04]  /*03e0*/  LDS R13, [R20+0x100] ;  /* 0x00010000140d7984 */ /* 0x000e680000000800 */
[----:B------:R-:W3:Y:S04]  /*03f0*/  LDS R30, [R20+0x140] ;  /* 0x00014000141e7984 */ /* 0x000ee80000000800 */
[----:B------:R-:W4:Y:S01]  /*0400*/  LDS R33, [R20+0x180] ;  /* 0x0001800014217984 */ /* 0x000f220000000800 */
[----:B--2---:R-:W-:-:S04]  /*0410*/  FFMA R35, R35, R14, R32 ;  /* 0x0000000e23237223 */ /* 0x004fc80000000020 */
[----:B0-----:R-:W-:Y:S02]  /*0420*/  FFMA R15, R12, R15, R35 ;  /* 0x0000000f0c0f7223 */ /* 0x001fe40000000023 */
[----:B------:R-:W-:Y:S02]  /*0430*/  LDS R35, [R20+0x240] ;  /* 0x0002400014237984 */ /* 0x000fe40000000800 */
[----:B-1----:R-:W-:Y:S02]  /*0440*/  FFMA R13, R8, R13, R15 ;  /* 0x0000000d080d7223 */ /* 0x002fe4000000000f */
[----:B------:R-:W0:Y:S02]  /*0450*/  LDS R8, [R20+0x1c0] ;  /* 0x0001c00014087984 */ /* 0x000e240000000800 */
[----:B---3--:R-:W-:Y:S02]  /*0460*/  FFMA R30, R30, R9, R13 ;  /* 0x000000091e1e7223 */ /* 0x008fe4000000000d */
[----:B------:R-:W-:Y:S04]  /*0470*/  LDS R9, [R20+0x200] ;  /* 0x0002000014097984 */ /* 0x000fe80000000800 */
[----:B------:R-:W1:Y:S01]  /*0480*/  LDS.128 R12, [R5+0x20] ;  /* 0x00002000050c7984 */ /* 0x000e620000000c00 */
[----:B----4-:R-:W-:-:S03]  /*0490*/  FFMA R33, R33, R10, R30 ;  /* 0x0000000a21217223 */ /* 0x010fc6000000001e */
[----:B------:R-:W2:Y:S04]  /*04a0*/  LDS R30, [R20+0x280] ;  /* 0x00028000141e7984 */ /* 0x000ea80000000800 */
[----:B------:R-:W3:Y:S01]  /*04b0*/  LDS R10, [R20+0x2c0] ;  /* 0x0002c000140a7984 */ /* 0x000ee20000000800 */
[----:B0-----:R-:W-:-:S03]  /*04c0*/  FFMA R11, R8, R11, R33 ;  /* 0x0000000b080b7223 */ /* 0x001fc60000000021 */
[----:B------:R-:W-:Y:S01]  /*04d0*/  LDS R8, [R20+0x340] ;  /* 0x0003400014087984 */ /* 0x000fe20000000800 */
[----:B-1----:R-:W-:-:S03]  /*04e0*/  FFMA R12, R12, R9, R11 ;  /* 0x000000090c0c7223 */ /* 0x002fc6000000000b */
[----:B------:R-:W-:Y:S01]  /*04f0*/  LDS R9, [R20+0x300] ;  /* 0x0003000014097984 */ /* 0x000fe20000000800 */
[----:B------:R-:W-:-:S04]  /*0500*/  FFMA R13, R35, R13, R12 ;  /* 0x0000000d230d7223 */ /* 0x000fc8000000000c */
[----:B--2---:R-:W-:Y:S02]  /*0510*/  FFMA R13, R30, R14, R13 ;  /* 0x0000000e1e0d7223 */ /* 0x004fe4000000000d */
[----:B------:R-:W-:Y:S02]  /*0520*/  LDS R30, [R20+0x3c0] ;  /* 0x0003c000141e7984 */ /* 0x000fe40000000800 */
[----:B---3--:R-:W-:Y:S02]  /*0530*/  FFMA R11, R10, R15, R13 ;  /* 0x0000000f0a0b7223 */ /* 0x008fe4000000000d */
[----:B------:R-:W0:Y:S01]  /*0540*/  LDS.128 R12, [R5+0x30] ;  /* 0x00003000050c7984 */ /* 0x000e220000000c00 */
[----:B------:R-:W-:Y:S01]  /*0550*/  IADD3 R33, PT, PT, R24, -0x10, RZ ;  /* 0xfffffff018217810 */ /* 0x000fe20007ffe0ff */
[----:B------:R-:W-:Y:S01]  /*0560*/  IMAD.WIDE.U32 R34, R27, 0x4, R16 ;  /* 0x000000041b227825 */ /* 0x000fe200078e0010 */
[----:B------:R-:W-:Y:S03]  /*0570*/  BAR.SYNC.DEFER_BLOCKING 0x0 ;  /* 0x0000000000007b1d */ /* 0x000fe60000010000 */
[----:B------:R-:W-:-:S06]  /*0580*/  IMAD.WIDE.U32 R32, R33, 0x4, R18 ;  /* 0x0000000421207825 */ /* 0x000fcc00078e0012 */
[----:B------:R-:W2:Y:S04]  /*0590*/  LDG.E R32, desc[UR8][R32.64] ;  /* 0x0000000820207981 */ /* 0x000ea8000c1e1900 */
[----:B------:R-:W3:Y:S01]  /*05a0*/  LDG.E R35, desc[UR8][R34.64] ;  /* 0x0000000822237981 */ /* 0x000ee2000c1e1900 */
[----:B0-----:R-:W-:-:S04]  /*05b0*/  FFMA R9, R12, R9, R11 ;  /* 0x000000090c097223 */ /* 0x001fc8000000000b */
[----:B------:R-:W-:-:S04]  /*05c0*/  FFMA R13, R8, R13, R9 ;  /* 0x0000000d080d7223 */ /* 0x000fc80000000009 */
[----:B------:R-:W-:-:S04]  /*05d0*/  FFMA R13, R37, R14, R13 ;  /* 0x0000000e250d7223 */ /* 0x000fc8000000000d */
[----:B------:R-:W-:Y:S01]  /*05e0*/  FFMA R13, R30, R15, R13 ;  /* 0x0000000f1e0d7223 */ /* 0x000fe2000000000d */
[----:B--2---:R-:W-:Y:S04]  /*05f0*/  STS [R22], R32 ;  /* 0x0000002016007388 */ /* 0x004fe80000000800 */
[----:B---3--:R-:W-:Y:S01]  /*0600*/  STS [R6], R35 ;  /* 0x0000002306007388 */ /* 0x008fe20000000800 */
[----:B------:R-:W-:Y:S06]  /*0610*/  BAR.SYNC.DEFER_BLOCKING 0x0 ;  /* 0x0000000000007b1d */ /* 0x000fec0000010000 */
[----:B------:R-:W-:Y:S04]  /*0620*/  LDS R12, [R20] ;  /* 0x00000000140c7984 */ /* 0x000fe80000000800 */
[----:B------:R-:W0:Y:S04]  /*0630*/  LDS.128 R8, [R5] ;  /* 0x0000000005087984 */ /* 0x000e280000000c00 */
[----:B------:R-:W1:Y:S04]  /*0640*/  LDS R36, [R20+0x40] ;  /* 0x0000400014247984 */ /* 0x000e680000000800 */
[----:B------:R-:W2:Y:S04]  /*0650*/  LDS R33, [R20+0x80] ;  /* 0x0000800014217984 */ /* 0x000ea80000000800 */
[----:B------:R-:W-:Y:S04]  /*0660*/  LDS R30, [R20+0x140] ;  /* 0x00014000141e7984 */ /* 0x000fe80000000800 */
[----:B------:R-:W-:Y:S04]  /*0670*/  LDS R35, [R20+0x180] ;  /* 0x0001800014237984 */ /* 0x000fe80000000800 */
[----:B------:R-:W-:Y:S01]  /*0680*/  LDS R37, [R20+0x380] ;  /* 0x0003800014257984 */ /* 0x000fe20000000800 */
[----:B0-----:R-:W-:-:S03]  /*0690*/  FFMA R13, R8, R12, R13 ;  /* 0x0000000c080d7223 */ /* 0x001fc6000000000d */
[----:B------:R-:W0:Y:S01]  /*06a0*/  LDS R8, [R20+0xc0] ;  /* 0x0000c00014087984 */ /* 0x000e220000000800 */
[----:B-1----:R-:W-:-:S03]  /*06b0*/  FFMA R36, R36, R9, R13 ;  /* 0x0000000924247223 */ /* 0x002fc6000000000d */
[----:B------:R-:W-:Y:S04]  /*06c0*/  LDS R9, [R20+0x100] ;  /* 0x0001000014097984 */ /* 0x000fe80000000800 */
[----:B------:R-:W1:Y:S01]  /*06d0*/  LDS.128 R12, [R5+0x10] ;  /* 0x00001000050c7984 */ /* 0x000e620000000c00 */
[----:B--2---:R-:W-:-:S04]  /*06e0*/  FFMA R33, R33, R10, R36 ;  /* 0x0000000a21217223 */ /* 0x004fc80000000024 */
[----:B0-----:R-:W-:Y:S02]  /*06f0*/  FFMA R11, R8, R11, R33 ;  /* 0x0000000b080b7223 */ /* 0x001fe40000000021 */
[----:B------:R-:W-:Y:S02]  /*0700*/  LDS R33, [R20+0x240] ;  /* 0x0002400014217984 */ /* 0x000fe40000000800 */
[----:B-1----:R-:W-:Y:S02]  /*0710*/  FFMA R9, R12, R9, R11 ;  /* 0x000000090c097223 */ /* 0x002fe4000000000b */
[----:B------:R-:W0:Y:S02]  /*0720*/  LDS R12, [R20+0x1c0] ;  /* 0x0001c000140c7984 */ /* 0x000e240000000800 */
[----:B------:R-:W-:Y:S02]  /*0730*/  FFMA R30, R30, R13, R9 ;  /* 0x0000000d1e1e7223 */ /* 0x000fe40000000009 */
[----:B------:R-:W-:Y:S04]  /*0740*/  LDS R13, [R20+0x200] ;  /* 0x00020000140d7984 */ /* 0x000fe80000000800 */
[----:B------:R-:W1:Y:S01]  /*0750*/  LDS.128 R8, [R5+0x20] ;  /* 0x0000200005087984 */ /* 0x000e620000000c00 */
[----:B------:R-:W-:-:S03]  /*0760*/  FFMA R35, R35, R14, R30 ;  /* 0x0000000e23237223 */ /* 0x000fc6000000001e */
[----:B------:R-:W2:Y:S04]  /*0770*/  LDS R30, [R20+0x280] ;  /* 0x00028000141e7984 */ /* 0x000ea80000000800 */
[----:B------:R-:W3:Y:S01]  /*0780*/  LDS R14, [R20+0x2c0] ;  /* 0x0002c000140e7984 */ /* 0x000ee20000000800 */
[----:B0-----:R-:W-:-:S04]  /*0790*/  FFMA R15, R12, R15, R35 ;  /* 0x0000000f0c0f7223 */ /* 0x001fc80000000023 */
[----:B-1----:R-:W-:-:S04]  /*07a0*/  FFMA R8, R8, R13, R15 ;  /* 0x0000000d08087223 */ /* 0x002fc8000000000f */
[----:B------:R-:W-:Y:S02]  /*07b0*/  FFMA R9, R33, R9, R8 ;  /* 0x0000000921097223 */ /* 0x000fe40000000008 */
[----:B------:R-:W-:Y:S02]  /*07c0*/  LDS R8, [R20+0x340] ;  /* 0x0003400014087984 */ /* 0x000fe40000000800 */
[----:B--2---:R-:W-:Y:S02]  /*07d0*/  FFMA R13, R30, R10, R9 ;  /* 0x0000000a1e0d7223 */ /* 0x004fe40000000009 */
[----:B------:R-:W-:Y:S02]  /*07e0*/  LDS R9, [R20+0x300] ;  /* 0x0003000014097984 */ /* 0x000fe40000000800 */
[----:B---3--:R-:W-:Y:S02]  /*07f0*/  FFMA R11, R14, R11, R13 ;  /* 0x0000000b0e0b7223 */ /* 0x008fe4000000000d */
[----:B------:R-:W-:Y:S04]  /*0800*/  LDS R30, [R20+0x3c0] ;  /* 0x0003c000141e7984 */ /* 0x000fe80000000800 */
[----:B------:R-:W0:Y:S01]  /*0810*/  LDS.128 R12, [R5+0x30] ;  /* 0x00003000050c7984 */ /* 0x000e220000000c00 */
[----:B------:R-:W-:Y:S01]  /*0820*/  IMAD.WIDE.U32 R32, R24, 0x4, R18 ;  /* 0x0000000418207825 */ /* 0x000fe200078e0012 */
[----:B------:R-:W-:Y:S03]  /*0830*/  BAR.SYNC.DEFER_BLOCKING 0x0 ;  /* 0x0000000000007b1d */ /* 0x000fe60000010000 */
[----:B------:R-:W-:-:S03]  /*0840*/  IMAD.WIDE.U32 R34, R29, 0x4, R16 ;  /* 0x000000041d227825 */ /* 0x000fc600078e0010 */
[----:B------:R-:W2:Y:S04]  /*0850*/  LDG.E R32, desc[UR8][R32.64] ;  /* 0x0000000820207981 */ /* 0x000ea8000c1e1900 */
[----:B------:R-:W3:Y:S01]  /*0860*/  LDG.E R35, desc[UR8][R34.64] ;  /* 0x0000000822237981 */ /* 0x000ee2000c1e1900 */
[----:B0-----:R-:W-:-:S04]  /*0870*/  FFMA R9, R12, R9, R11 ;  /* 0x000000090c097223 */ /* 0x001fc8000000000b */
[----:B------:R-:W-:-:S04]  /*0880*/  FFMA R13, R8, R13, R9 ;  /* 0x0000000d080d7223 */ /* 0x000fc80000000009 */
[----:B------:R-:W-:-:S04]  /*0890*/  FFMA R13, R37, R14, R13 ;  /* 0x0000000e250d7223 */ /* 0x000fc8000000000d */
[----:B------:R-:W-:Y:S01]  /*08a0*/  FFMA R13, R30, R15, R13 ;  /* 0x0000000f1e0d7223 */ /* 0x000fe2000000000d */
[----:B------:R-:W-:Y:S01]  /*08b0*/  IMAD.WIDE.U32 R16, R31, 0x4, R16 ;  /* 0x000000041f107825 */ /* 0x000fe200078e0010 */
[----:B--2---:R-:W-:Y:S04]  /*08c0*/  STS [R22], R32 ;  /* 0x0000002016007388 */ /* 0x004fe80000000800 */
[----:B---3--:R-:W-:Y:S01]  /*08d0*/  STS [R6], R35 ;  /* 0x0000002306007388 */ /* 0x008fe20000000800 */
[----:B------:R-:W-:Y:S06]  /*08e0*/  BAR.SYNC.DEFER_BLOCKING 0x0 ;  /* 0x0000000000007b1d */ /* 0x000fec0000010000 */
[----:B------:R-:W-:Y:S04]  /*08f0*/  LDS R12, [R20] ;  /* 0x00000000140c7984 */ /* 0x000fe80000000800 */
[----:B------:R-:W0:Y:S04]  /*0900*/  LDS.128 R8, [R5] ;  /* 0x0000000005087984 */ /* 0x000e280000000c00 */
[----:B------:R-:W1:Y:S04]  /*0910*/  LDS R36, [R20+0x40] ;  /* 0x0000400014247984 */ /* 0x000e680000000800 */
[----:B------:R-:W2:Y:S04]  /*0920*/  LDS R33, [R20+0x80] ;  /* 0x0000800014217984 */ /* 0x000ea80000000800 */
[----:B------:R-:W3:Y:S04]  /*0930*/  LDS R37, [R20+0xc0] ;  /* 0x0000c00014257984 */ /* 0x000ee80000000800 */
[----:B------:R-:W-:Y:S04]  /*0940*/  LDS R34, [R20+0x200] ;  /* 0x0002000014227984 */ /* 0x000fe80000000800 */
[----:B------:R-:W-:Y:S04]  /*0950*/  LDS R30, [R20+0x240] ;  /* 0x00024000141e7984 */ /* 0x000fe80000000800 */
[----:B------:R-:W-:Y:S01]  /*0960*/  LDS R35, [R20+0x380] ;  /* 0x0003800014237984 */ /* 0x000fe20000000800 */
[----:B0-----:R-:W-:-:S03]  /*0970*/  FFMA R13, R8, R12, R13 ;  /* 0x0000000c080d7223 */ /* 0x001fc6000000000d */
[----:B------:R-:W-:Y:S01]  /*0980*/  LDS R8, [R20+0x140] ;  /* 0x0001400014087984 */ /* 0x000fe20000000800 */
[----:B-1----:R-:W-:-:S03]  /*0990*/  FFMA R36, R36, R9, R13 ;  /* 0x0000000924247223 */ /* 0x002fc6000000000d */
[----:B------:R-:W-:Y:S04]  /*09a0*/  LDS R9, [R20+0x100] ;  /* 0x0001000014097984 */ /* 0x000fe80000000800 */
[----:B------:R-:W0:Y:S01]  /*09b0*/  LDS.128 R12, [R5+0x10] ;  /* 0x00001000050c7984 */ /* 0x000e220000000c00 */
[----:B--2---:R-:W-:-:S03]  /*09c0*/  FFMA R10, R33, R10, R36 ;  /* 0x0000000a210a7223 */ /* 0x004fc60000000024 */
[----:B------:R-:W1:Y:S01]  /*09d0*/  LDS R33, [R20+0x180] ;  /* 0x0001800014217984 */ /* 0x000e620000000800 */
[----:B---3--:R-:W-:-:S03]  /*09e0*/  FFMA R11, R37, R11, R10 ;  /* 0x0000000b250b7223 */ /* 0x008fc6000000000a */
[----:B------:R-:W-:Y:S01]  /*09f0*/  LDS R37, [R20+0x300] ;  /* 0x0003000014257984 */ /* 0x000fe20000000800 */
[----:B0-----:R-:W-:-:S03]  /*0a00*/  FFMA R9, R12, R9, R11 ;  /* 0x000000090c097223 */ /* 0x001fc6000000000b */
[----:B------:R-:W0:Y:S01]  /*0a10*/  LDS R12, [R20+0x1c0] ;  /* 0x0001c000140c7984 */ /* 0x000e220000000800 */
[----:B------:R-:W-:-:S03]  /*0a20*/  FFMA R32, R8, R13, R9 ;  /* 0x0000000d08207223 */ /* 0x000fc60000000009 */
[----:B------:R-:W2:Y:S04]  /*0a30*/  LDS.128 R8, [R5+0x20] ;  /* 0x0000200005087984 */ /* 0x000ea80000000c00 */
[----:B------:R-:W3:Y:S01]  /*0a40*/  LDS R13, [R20+0x280] ;  /* 0x00028000140d7984 */ /* 0x000ee20000000800 */
[----:B-1----:R-:W-:-:S03]  /*0a50*/  FFMA R33, R33, R14, R32 ;  /* 0x0000000e21217223 */ /* 0x002fc60000000020 */
[----:B------:R-:W-:Y:S01]  /*0a60*/  LDS R32, [R20+0x340] ;  /* 0x0003400014207984 */ /* 0x000fe20000000800 */
[----:B0-----:R-:W-:-:S04]  /*0a70*/  FFMA R15, R12, R15, R33 ;  /* 0x0000000f0c0f7223 */ /* 0x001fc80000000021 */
[----:B--2---:R-:W-:Y:S01]  /*0a80*/  FFMA R33, R8, R34, R15 ;  /* 0x0000002208217223 */ /* 0x004fe2000000000f */
[----:B------:R-:W-:-:S03]  /*0a90*/  IADD3 R15, PT, PT, R24, 0x10, RZ ;  /* 0x00000010180f7810 */ /* 0x000fc60007ffe0ff */
[----:B------:R-:W-:Y:S02]  /*0aa0*/  FFMA R30, R30, R9, R33 ;  /* 0x000000091e1e7223 */ /* 0x000fe40000000021 */
[----:B------:R-:W-:Y:S01]  /*0ab0*/  IMAD.WIDE.U32 R18, R15, 0x4, R18 ;  /* 0x000000040f127825 */ /* 0x000fe200078e0012 */
[----:B------:R-:W0:Y:S03]  /*0ac0*/  LDS R9, [R20+0x2c0] ;  /* 0x0002c00014097984 */ /* 0x000e260000000800 */
[----:B---3--:R-:W-:Y:S02]  /*0ad0*/  FFMA R10, R13, R10, R30 ;  /* 0x0000000a0d0a7223 */ /* 0x008fe4000000001e */
[----:B------:R-:W-:Y:S04]  /*0ae0*/  LDS R30, [R20+0x3c0] ;  /* 0x0003c000141e7984 */ /* 0x000fe80000000800 */
[----:B------:R-:W1:Y:S01]  /*0af0*/  LDS.128 R12, [R5+0x30] ;  /* 0x00003000050c7984 */ /* 0x000e620000000c00 */
[----:B------:R-:W-:Y:S06]  /*0b00*/  BAR.SYNC.DEFER_BLOCKING 0x0 ;  /* 0x0000000000007b1d */ /* 0x000fec0000010000 */
[----:B------:R-:W2:Y:S04]  /*0b10*/  LDG.E R19, desc[UR8][R18.64] ;  /* 0x0000000812137981 */ /* 0x000ea8000c1e1900 */
[----:B------:R0:W3:Y:S02]  /*0b20*/  LDG.E R16, desc[UR8][R16.64] ;  /* 0x0000000810107981 */ /* 0x0000e4000c1e1900 */
[----:B0-----:R-:W-:-:S04]  /*0b30*/  FFMA R17, R9, R11, R10 ;  /* 0x0000000b09117223 */ /* 0x001fc8000000000a */
[----:B-1----:R-:W-:-:S04]  /*0b40*/  FFMA R37, R12, R37, R17 ;  /* 0x000000250c257223 */ /* 0x002fc80000000011 */
[----:B------:R-:W-:-:S04]  /*0b50*/  FFMA R32, R32, R13, R37 ;  /* 0x0000000d20207223 */ /* 0x000fc80000000025 */
[----:B------:R-:W-:-:S04]  /*0b60*/  FFMA R35, R35, R14, R32 ;  /* 0x0000000e23237223 */ /* 0x000fc80000000020 */
[----:B------:R-:W-:Y:S01]  /*0b70*/  FFMA R17, R30, R15, R35 ;  /* 0x0000000f1e117223 */ /* 0x000fe20000000023 */
[----:B------:R-:W-:-:S04]  /*0b80*/  IADD3 R26, PT, PT, R26, 0x4, RZ ;  /* 0x000000041a1a7810 */ /* 0x000fc80007ffe0ff */
[----:B------:R-:W-:Y:S02]  /*0b90*/  ISETP.NE.AND P0, PT, R26, RZ, PT ;  /* 0x000000ff1a00720c */ /* 0x000fe40003f05270 */
[----:B------:R-:W-:Y:S02]  /*0ba0*/  IADD3 R24, PT, PT, R24, 0x40, RZ ;  /* 0x0000004018187810 */ /* 0x000fe40007ffe0ff */
[C---:B------:R-:W-:Y:S02]  /*0bb0*/  LEA R31, R4.reuse, R31, 0x6 ;  /* 0x0000001f041f7211 */ /* 0x040fe400078e30ff */
[C---:B------:R-:W-:Y:S02]  /*0bc0*/  LEA R29, R4.reuse, R29, 0x6 ;  /* 0x0000001d041d7211 */ /* 0x040fe400078e30ff */
[C---:B------:R-:W-:Y:S02]  /*0bd0*/  LEA R27, R4.reuse, R27, 0x6 ;  /* 0x0000001b041b7211 */ /* 0x040fe400078e30ff */
[----:B------:R-:W-:Y:S01]  /*0be0*/  LEA R25, R4, R25, 0x6 ;  /* 0x0000001904197211 */ /* 0x000fe200078e30ff */
        /* <DEDUP_REMOVED lines=9> */
[----:B------:R-:W4:Y:S04]  /*0c80*/  LDS.128 R12, [R5+0x10] ;  /* 0x00001000050c7984 */ /* 0x000f280000000c00 */
[----:B------:R-:W5:Y:S04]  /*0c90*/  LDS R30, [R20+0x140] ;  /* 0x00014000141e7984 */ /* 0x000f680000000800 */
[----:B------:R-:W5:Y:S01]  /*0ca0*/  LDS R37, [R20+0x180] ;  /* 0x0001800014257984 */ /* 0x000f620000000800 */
[----:B0-----:R-:W-:-:S03]  /*0cb0*/  FFMA R17, R8, R33, R17 ;  /* 0x0000002108117223 */ /* 0x001fc60000000011 */
[----:B------:R-:W0:Y:S01]  /*0cc0*/  LDS R8, [R20+0x1c0] ;  /* 0x0001c00014087984 */ /* 0x000e220000000800 */
[----:B-1----:R-:W-:-:S03]  /*0cd0*/  FFMA R9, R34, R9, R17 ;  /* 0x0000000922097223 */ /* 0x002fc60000000011 */
[----:B------:R-:W-:Y:S04]  /*0ce0*/  LDS R33, [R20+0x200] ;  /* 0x0002000014217984 */ /* 0x000fe80000000800 */
[----:B------:R-:W1:Y:S01]  /*0cf0*/  LDS.128 R16, [R5+0x20] ;  /* 0x0000200005107984 */ /* 0x000e620000000c00 */
[----:B--2---:R-:W-:-:S04]  /*0d00*/  FFMA R9, R36, R10, R9 ;  /* 0x0000000a24097223 */ /* 0x004fc80000000009 */
[----:B---3--:R-:W-:-:S04]  /*0d10*/  FFMA R9, R32, R11, R9 ;  /* 0x0000000b20097223 */ /* 0x008fc80000000009 */
[----:B----4-:R-:W-:Y:S02]  /*0d20*/  FFMA R9, R12, R35, R9 ;  /* 0x000000230c097223 */ /* 0x010fe40000000009 */
[----:B------:R-:W2:Y:S02]  /*0d30*/  LDS R12, [R20+0x240] ;  /* 0x00024000140c7984 */ /* 0x000ea40000000800 */
[----:B-----5:R-:W-:Y:S02]  /*0d40*/  FFMA R30, R30, R13, R9 ;  /* 0x0000000d1e1e7223 */ /* 0x020fe40000000009 */
[----:B------:R-:W3:Y:S02]  /*0d50*/  LDS R13, [R20+0x280] ;  /* 0x00028000140d7984 */ /* 0x000ee40000000800 */
[----:B------:R-:W-:Y:S02]  /*0d60*/  FFMA R37, R37, R14, R30 ;  /* 0x0000000e25257223 */ /* 0x000fe4000000001e */
[----:B------:R-:W4:Y:S04]  /*0d70*/  LDS R14, [R20+0x2c0] ;  /* 0x0002c000140e7984 */ /* 0x000f280000000800 */
[----:B------:R-:W-:Y:S01]  /*0d80*/  LDS R30, [R20+0x340] ;  /* 0x00034000141e7984 */ /* 0x000fe20000000800 */
[----:B0-----:R-:W-:-:S03]  /*0d90*/  FFMA R37, R8, R15, R37 ;  /* 0x0000000f08257223 */ /* 0x001fc60000000025 */
[----:B------:R-:W-:Y:S04]  /*0da0*/  LDS R15, [R20+0x300] ;  /* 0x00030000140f7984 */ /* 0x000fe80000000800 */
[----:B------:R-:W0:Y:S01]  /*0db0*/  LDS.128 R8, [R5+0x30] ;  /* 0x0000300005087984 */ /* 0x000e220000000c00 */
[----:B-1----:R-:W-:-:S03]  /*0dc0*/  FFMA R37, R16, R33, R37 ;  /* 0x0000002110257223 */ /* 0x002fc60000000025 */
[----:B------:R-:W1:Y:S04]  /*0dd0*/  LDS R33, [R20+0x380] ;  /* 0x0003800014217984 */ /* 0x000e680000000800 */
[----:B------:R-:W5:Y:S01]  /*0de0*/  LDS R16, [R20+0x3c0] ;  /* 0x0003c00014107984 */ /* 0x000f620000000800 */
[----:B--2---:R-:W-:-:S04]  /*0df0*/  FFMA R12, R12, R17, R37 ;  /* 0x000000110c0c7223 */ /* 0x004fc80000000025 */
[----:B---3--:R-:W-:-:S04]  /*0e00*/  FFMA R13, R13, R18, R12 ;  /* 0x000000120d0d7223 */ /* 0x008fc8000000000c */
[----:B----4-:R-:W-:-:S04]  /*0e10*/  FFMA R13, R14, R19, R13 ;  /* 0x000000130e0d7223 */ /* 0x010fc8000000000d */
[----:B0-----:R-:W-:-:S04]  /*0e20*/  FFMA R13, R8, R15, R13 ;  /* 0x0000000f080d7223 */ /* 0x001fc8000000000d */
[----:B------:R-:W-:-:S04]  /*0e30*/  FFMA R30, R30, R9, R13 ;  /* 0x000000091e1e7223 */ /* 0x000fc8000000000d */
[----:B-1----:R-:W-:-:S04]  /*0e40*/  FFMA R33, R33, R10, R30 ;  /* 0x0000000a21217223 */ /* 0x002fc8000000001e */
[----:B-----5:R-:W-:Y:S01]  /*0e50*/  FFMA R33, R16, R11, R33 ;  /* 0x0000000b10217223 */ /* 0x020fe20000000021 */
[----:B------:R-:W-:Y:S06]  /*0e60*/  BAR.SYNC.DEFER_BLOCKING 0x0 ;  /* 0x0000000000007b1d */ /* 0x000fec0000010000 */
[----:B------:R-:W-:Y:S05]  /*0e70*/  @P0 BRA `(.L_x_2) ;  /* 0xfffffff4000c0947 */ /* 0x000fea000383ffff */
.L_x_1:
[----:B------:R-:W-:-:S13]  /*0e80*/  LOP3.LUT P0, R6, R28, 0x3, RZ, 0xc0, !PT ;  /* 0x000000031c067812 */ /* 0x000fda000780c0ff */
[----:B------:R-:W-:Y:S05]  /*0e90*/  @!P0 BRA `(.L_x_0) ;  /* 0x0000000800848947 */ /* 0x000fea0003800000 */
[----:B------:R-:W-:Y:S02]  /*0ea0*/  ISETP.NE.AND P0, PT, R6, 0x1, PT ;  /* 0x000000010600780c */ /* 0x000fe40003f05270 */
[----:B------:R-:W-:-:S04]  /*0eb0*/  LOP3.LUT R28, R28, 0x1, RZ, 0xc0, !PT ;  /* 0x000000011c1c7812 */ /* 0x000fc800078ec0ff */
[----:B------:R-:W-:-:S07]  /*0ec0*/  ISETP.NE.U32.AND P1, PT, R28, 0x1, PT ;  /* 0x000000011c00780c */ /* 0x000fce0003f25070 */
[----:B------:R-:W-:Y:S06]  /*0ed0*/  @!P0 BRA `(.L_x_3) ;  /* 0x0000000400988947 */ /* 0x000fec0003800000 */
[----:B------:R-:W0:Y:S01]  /*0ee0*/  LDC.64 R16, c[0x0][0x380] ;  /* 0x0000e000ff107b82 */ /* 0x000e220000000a00 */
[C---:B------:R-:W-:Y:S02]  /*0ef0*/  LEA R18, R0.reuse, R3, 0x4 ;  /* 0x0000000300127211 */ /* 0x040fe400078e20ff */
[----:B------:R-:W-:-:S03]  /*0f00*/  LEA R19, R0, R7, 0x4 ;  /* 0x0000000700137211 */ /* 0x000fc600078e20ff */
[----:B------:R-:W-:Y:S02]  /*0f10*/  IMAD R13, R18, R4, R21 ;  /* 0x00000004120d7224 */ /* 0x000fe400078e0215 */
[----:B------:R-:W1:Y:S01]  /*0f20*/  LDC.64 R26, c[0x0][0x388] ;  /* 0x0000e200ff1a7b82 */ /* 0x000e620000000a00 */
[----:B0-----:R-:W-:-:S05]  /*0f30*/  IMAD.WIDE.U32 R8, R19, 0x4, R16 ;  /* 0x0000000413087825 */ /* 0x001fca00078e0010 */
[----:B------:R-:W2:Y:S01]  /*0f40*/  LDG.E R25, desc[UR8][R8.64] ;  /* 0x0000000808197981 */ /* 0x000ea2000c1e1900 */
[----:B-1----:R-:W-:-:S05]  /*0f50*/  IMAD.WIDE.U32 R12, R13, 0x4, R26 ;  /* 0x000000040d0c7825 */ /* 0x002fca00078e001a */
[----:B------:R-:W3:Y:S01]  /*0f60*/  LDG.E R31, desc[UR8][R12.64] ;  /* 0x000000080c1f7981 */ /* 0x000ee2000c1e1900 */
[----:B------:R-:W-:-:S04]  /*0f70*/  UIADD3 UR5, UPT, UPT, UR4, 0x400, URZ ;  /* 0x0000040004057890 */ /* 0x000fc8000fffe0ff */
[----:B------:R-:W-:Y:S01]  /*0f80*/  ULEA UR5, UR6, UR5, 0x18 ;  /* 0x0000000506057291 */ /* 0x000fe2000f8ec0ff */
[----:B------:R-:W-:-:S05]  /*0f90*/  LEA R32, R2, R5, 0x2 ;  /* 0x0000000502207211 */ /* 0x000fca00078e10ff */
[----:B------:R-:W-:-:S04]  /*0fa0*/  LEA R6, R2, UR5, 0x2 ;  /* 0x0000000502067c11 */ /* 0x000fc8000f8e10ff */
[----:B------:R-:W-:Y:S02]  /*0fb0*/  LEA R30, R3, R6, 0x6 ;  /* 0x00000006031e7211 */ /* 0x000fe400078e30ff */
[----:B------:R-:W-:Y:S01]  /*0fc0*/  IADD3 R18, PT, PT, R18, 0x10, RZ ;  /* 0x0000001012127810 */ /* 0x000fe20007ffe0ff */
        /* <DEDUP_REMOVED lines=11> */
[----:B------:R-:W5:Y:S04]  /*1080*/  LDS R25, [R6+0x180] ;  /* 0x0001800006197984 */ /* 0x000f680000000800 */
[----:B------:R-:W5:Y:S04]  /*1090*/  LDS R20, [R6+0x1c0] ;  /* 0x0001c00006147984 */ /* 0x000f680000000800 */
[----:B------:R-:W-:Y:S01]  /*10a0*/  LDS R36, [R6+0x200] ;  /* 0x0002000006247984 */ /* 0x000fe20000000800 */
[----:B0-----:R-:W-:-:S03]  /*10b0*/  FFMA R8, R8, R24, R33 ;  /* 0x0000001808087223 */ /* 0x001fc60000000021 */
[----:B------:R-:W-:Y:S01]  /*10c0*/  LDS R34, [R6+0x2c0] ;  /* 0x0002c00006227984 */ /* 0x000fe20000000800 */
[----:B-1----:R-:W-:-:S03]  /*10d0*/  FFMA R9, R35, R9, R8 ;  /* 0x0000000923097223 */ /* 0x002fc60000000008 */
[----:B------:R-:W-:Y:S01]  /*10e0*/  LDS R31, [R6+0x300] ;  /* 0x00030000061f7984 */ /* 0x000fe20000000800 */
[----:B--2---:R-:W-:-:S03]  /*10f0*/  FFMA R10, R28, R10, R9 ;  /* 0x0000000a1c0a7223 */ /* 0x004fc60000000009 */
[----:B------:R-:W-:Y:S01]  /*1100*/  LDS R35, [R6+0x280] ;  /* 0x0002800006237984 */ /* 0x000fe20000000800 */
[----:B---3--:R-:W-:Y:S01]  /*1110*/  FFMA R11, R37, R11, R10 ;  /* 0x0000000b250b7223 */ /* 0x008fe2000000000a */
[----:B------:R-:W-:Y:S02]  /*1120*/  IMAD R9, R18, R4, R21 ;  /* 0x0000000412097224 */ /* 0x000fe400078e0215 */
[----:B------:R-:W-:Y:S04]  /*1130*/  LDS R28, [R6+0x240] ;  /* 0x00024000061c7984 */ /* 0x000fe80000000800 */
[----:B------:R-:W-:Y:S01]  /*1140*/  LDS R33, [R6+0x380] ;  /* 0x0003800006217984 */ /* 0x000fe20000000800 */
[----:B----4-:R-:W-:-:S03]  /*1150*/  FFMA R11, R12, R29, R11 ;  /* 0x0000001d0c0b7223 */ /* 0x010fc6000000000b */
[----:B------:R-:W-:Y:S01]  /*1160*/  LDS R24, [R6+0x3c0] ;  /* 0x0003c00006187984 */ /* 0x000fe20000000800 */
[----:B-----5:R-:W-:Y:S01]  /*1170*/  FFMA R22, R22, R13, R11 ;  /* 0x0000000d16167223 */ /* 0x020fe2000000000b */
[----:B------:R-:W-:Y:S01]  /*1180*/  IADD3 R13, PT, PT, R19, 0x10, RZ ;  /* 0x00000010130d7810 */ /* 0x000fe20007ffe0ff */
[----:B------:R-:W-:-:S04]  /*1190*/  IMAD.WIDE.U32 R26, R9, 0x4, R26 ;  /* 0x00000004091a7825 */ /* 0x000fc800078e001a */
[----:B------:R-:W-:Y:S01]  /*11a0*/  FFMA R25, R25, R14, R22 ;  /* 0x0000000e19197223 */ /* 0x000fe20000000016 */
[----:B------:R-:W0:Y:S01]  /*11b0*/  LDS.128 R8, [R5+0x20] ;  /* 0x0000200005087984 */ /* 0x000e220000000c00 */
[----:B------:R-:W-:-:S03]  /*11c0*/  IMAD.WIDE.U32 R12, R13, 0x4, R16 ;  /* 0x000000040d0c7825 */ /* 0x000fc600078e0010 */
[----:B------:R-:W-:Y:S04]  /*11d0*/  LDS R22, [R6+0x340] ;  /* 0x0003400006167984 */ /* 0x000fe80000000800 */
[----:B------:R-:W1:Y:S01]  /*11e0*/  LDS.128 R16, [R5+0x30] ;  /* 0x0000300005107984 */ /* 0x000e620000000c00 */
[----:B------:R-:W-:Y:S06]  /*11f0*/  BAR.SYNC.DEFER_BLOCKING 0x0 ;  /* 0x0000000000007b1d */ /* 0x000fec0000010000 */
[----:B------:R-:W2:Y:S04]  /*1200*/  LDG.E R13, desc[UR8][R12.64] ;  /* 0x000000080c0d7981 */ /* 0x000ea8000c1e1900 */
[----:B------:R-:W3:Y:S01]  /*1210*/  LDG.E R27, desc[UR8][R26.64] ;  /* 0x000000081a1b7981 */ /* 0x000ee2000c1e1900 */
[----:B------:R-:W-:-:S04]  /*1220*/  FFMA R29, R20, R15, R25 ;  /* 0x0000000f141d7223 */ /* 0x000fc80000000019 */
[----:B0-----:R-:W-:-:S04]  /*1230*/  FFMA R37, R8, R36, R29 ;  /* 0x0000002408257223 */ /* 0x001fc8000000001d */
[----:B------:R-:W-:-:S04]  /*1240*/  FFMA R8, R28, R9, R37 ;  /* 0x000000091c087223 */ /* 0x000fc80000000025 */
[----:B------:R-:W-:-:S04]  /*1250*/  FFMA R35, R35, R10, R8 ;  /* 0x0000000a23237223 */ /* 0x000fc80000000008 */
[----:B------:R-:W-:-:S04]  /*1260*/  FFMA R35, R34, R11, R35 ;  /* 0x0000000b22237223 */ /* 0x000fc80000000023 */
[----:B-1----:R-:W-:-:S04]  /*1270*/  FFMA R31, R16, R31, R35 ;  /* 0x0000001f101f7223 */ /* 0x002fc80000000023 */
[----:B------:R-:W-:-:S04]  /*1280*/  FFMA R22, R22, R17, R31 ;  /* 0x0000001116167223 */ /* 0x000fc8000000001f */
[----:B------:R-:W-:-:S04]  /*1290*/  FFMA R33, R33, R18, R22 ;  /* 0x0000001221217223 */ /* 0x000fc80000000016 */
[----:B------:R-:W-:Y:S01]  /*12a0*/  FFMA R35, R24, R19, R33 ;  /* 0x0000001318237223 */ /* 0x000fe20000000021 */
        /* <DEDUP_REMOVED lines=14> */
[----:B------:R-:W-:Y:S04]  /*1390*/  LDS R33, [R6+0x200] ;  /* 0x0002000006217984 */ /* 0x000fe80000000800 */
[----:B------:R-:W5:Y:S01]  /*13a0*/  LDS.128 R16, [R5+0x20] ;  /* 0x0000200005107984 */ /* 0x000f620000000c00 */
[----:B0-----:R-:W-:-:S03]  /*13b0*/  FFMA R25, R12, R25, R35 ;  /* 0x000000190c197223 */ /* 0x001fc60000000023 */
[----:B------:R-:W0:Y:S01]  /*13c0*/  LDS R24, [R6+0x240] ;  /* 0x0002400006187984 */ /* 0x000e220000000800 */
[----:B-1----:R-:W-:-:S03]  /*13d0*/  FFMA R20, R20, R13, R25 ;  /* 0x0000000d14147223 */ /* 0x002fc60000000019 */
[----:B------:R-:W1:Y:S01]  /*13e0*/  LDS R25, [R6+0x280] ;  /* 0x0002800006197984 */ /* 0x000e620000000800 */
[----:B--2---:R-:W-:-:S03]  /*13f0*/  FFMA R29, R29, R14, R20 ;  /* 0x0000000e1d1d7223 */ /* 0x004fc60000000014 */
[----:B------:R-:W2:Y:S01]  /*1400*/  LDS R20, [R6+0x2c0] ;  /* 0x0002c00006147984 */ /* 0x000ea20000000800 */
[----:B---3--:R-:W-:-:S03]  /*1410*/  FFMA R35, R28, R15, R29 ;  /* 0x0000000f1c237223 */ /* 0x008fc6000000001d */
[----:B------:R-:W-:Y:S04]  /*1420*/  LDS R29, [R6+0x300] ;  /* 0x00030000061d7984 */ /* 0x000fe80000000800 */
[----:B------:R-:W3:Y:S01]  /*1430*/  LDS.128 R12, [R5+0x30] ;  /* 0x00003000050c7984 */ /* 0x000ee20000000c00 */
[----:B----4-:R-:W-:-:S03]  /*1440*/  FFMA R35, R8, R27, R35 ;  /* 0x0000001b08237223 */ /* 0x010fc60000000023 */
[----:B------:R-:W4:Y:S04]  /*1450*/  LDS R28, [R6+0x340] ;  /* 0x00034000061c7984 */ /* 0x000f280000000800 */
[----:B------:R-:W4:Y:S01]  /*1460*/  LDS R27, [R6+0x380] ;  /* 0x00038000061b7984 */ /* 0x000f220000000800 */
[----:B-----5:R-:W-:-:S03]  /*1470*/  FFMA R26, R26, R9, R35 ;  /* 0x000000091a1a7223 */ /* 0x020fc60000000023 */
[----:B------:R-:W5:Y:S01]  /*1480*/  LDS R8, [R6+0x3c0] ;  /* 0x0003c00006087984 */ /* 0x000f620000000800 */
[----:B------:R-:W-:-:S04]  /*1490*/  FFMA R31, R31, R10, R26 ;  /* 0x0000000a1f1f7223 */ /* 0x000fc8000000001a */
[----:B------:R-:W-:-:S04]  /*14a0*/  FFMA R11, R22, R11, R31 ;  /* 0x0000000b160b7223 */ /* 0x000fc8000000001f */
[----:B------:R-:W-:-:S04]  /*14b0*/  FFMA R11, R16, R33, R11 ;  /* 0x00000021100b7223 */ /* 0x000fc8000000000b */
[----:B0-----:R-:W-:-:S04]  /*14c0*/  FFMA R24, R24, R17, R11 ;  /* 0x0000001118187223 */ /* 0x001fc8000000000b */
[----:B-1----:R-:W-:-:S04]  /*14d0*/  FFMA R25, R25, R18, R24 ;  /* 0x0000001219197223 */ /* 0x002fc80000000018 */
[----:B--2---:R-:W-:-:S04]  /*14e0*/  FFMA R19, R20, R19, R25 ;  /* 0x0000001314137223 */ /* 0x004fc80000000019 */
[----:B---3--:R-:W-:-:S04]  /*14f0*/  FFMA R19, R12, R29, R19 ;  /* 0x0000001d0c137223 */ /* 0x008fc80000000013 */
[----:B----4-:R-:W-:-:S04]  /*1500*/  FFMA R28, R28, R13, R19 ;  /* 0x0000000d1c1c7223 */ /* 0x010fc80000000013 */
[----:B------:R-:W-:-:S04]  /*1510*/  FFMA R27, R27, R14, R28 ;  /* 0x0000000e1b1b7223 */ /* 0x000fc8000000001c */
[----:B-----5:R-:W-:Y:S01]  /*1520*/  FFMA R33, R8, R15, R27 ;  /* 0x0000000f08217223 */ /* 0x020fe2000000001b */
[----:B------:R-:W-:Y:S06]  /*1530*/  BAR.SYNC.DEFER_BLOCKING 0x0 ;  /* 0x0000000000007b1d */ /* 0x000fec0000010000 */
.L_x_3:
[----:B------:R-:W-:Y:S05]  /*1540*/  @P1 BRA `(.L_x_0) ;  /* 0x0000000000d81947 */ /* 0x000fea0003800000 */
[----:B------:R-:W0:Y:S01]  /*1550*/  LDC.64 R8, c[0x0][0x380] ;  /* 0x0000e000ff087b82 */ /* 0x000e220000000a00 */
[C---:B------:R-:W-:Y:S02]  /*1560*/  LEA R6, R0.reuse, R3, 0x4 ;  /* 0x0000000300067211 */ /* 0x040fe400078e20ff */
[----:B------:R-:W-:-:S03]  /*1570*/  LEA R7, R0, R7, 0x4 ;  /* 0x0000000700077211 */ /* 0x000fc600078e20ff */
[----:B------:R-:W-:Y:S02]  /*1580*/  IMAD R11, R6, R4, R21 ;  /* 0x00000004060b7224 */ /* 0x000fe400078e0215 */
[----:B------:R-:W1:Y:S01]  /*1590*/  LDC.64 R12, c[0x0][0x388] ;  /* 0x0000e200ff0c7b82 */ /* 0x000e620000000a00 */
[----:B0-----:R-:W-:-:S06]  /*15a0*/  IMAD.WIDE.U32 R6, R7, 0x4, R8 ;  /* 0x0000000407067825 */ /* 0x001fcc00078e0008 */
[----:B------:R-:W2:Y:S01]  /*15b0*/  LDG.E R6, desc[UR8][R6.64] ;  /* 0x0000000806067981 */ /* 0x000ea2000c1e1900 */
[----:B-1----:R-:W-:-:S06]  /*15c0*/  IMAD.WIDE.U32 R12, R11, 0x4, R12 ;  /* 0x000000040b0c7825 */ /* 0x002fcc00078e000c */
[----:B------:R-:W3:Y:S01]  /*15d0*/  LDG.E R12, desc[UR8][R12.64] ;  /* 0x000000080c0c7981 */ /* 0x000ee2000c1e1900 */
[----:B------:R-:W-:-:S04]  /*15e0*/  UIADD3 UR4, UPT, UPT, UR4, 0x400, URZ ;  /* 0x0000040004047890 */ /* 0x000fc8000fffe0ff */
[----:B------:R-:W-:Y:S01]  /*15f0*/  ULEA UR4, UR6, UR4, 0x18 ;  /* 0x0000000406047291 */ /* 0x000fe2000f8ec0ff */
[----:B------:R-:W-:-:S05]  /*1600*/  LEA R15, R2, R5, 0x2 ;  /* 0x00000005020f7211 */ /* 0x000fca00078e10ff */
[----:B------:R-:W-:-:S04]  /*1610*/  LEA R0, R2, UR4, 0x2 ;  /* 0x0000000402007c11 */ /* 0x000fc8000f8e10ff */
        /* <DEDUP_REMOVED lines=41> */
.L_x_0:
[----:B------:R-:W-:-:S04]  /*18b0*/  VIMNMX R3, PT, PT, R23, R21, !PT ;  /* 0x0000001517037248 */ /* 0x000fc80007fe0100 */
[----:B------:R-:W-:-:S13]  /*18c0*/  ISETP.GE.AND P0, PT, R3, R4, PT ;  /* 0x000000040300720c */ /* 0x000fda0003f06270 */
[----:B------:R-:W-:Y:S05]  /*18d0*/  @P0 EXIT ;  /* 0x000000000000094d */ /* 0x000fea0003800000 */
[----:B------:R-:W0:Y:S01]  /*18e0*/  LDC.64 R2, c[0x0][0x390] ;  /* 0x0000e400ff027b82 */ /* 0x000e220000000a00 */
[----:B------:R-:W-:-:S04]  /*18f0*/  IMAD R21, R23, R4, R21 ;  /* 0x0000000417157224 */ /* 0x000fc800078e0215 */
[----:B0-----:R-:W-:-:S05]  /*1900*/  IMAD.WIDE R2, R21, 0x4, R2 ;  /* 0x0000000415027825 */ /* 0x001fca00078e0202 */
[----:B------:R-:W-:Y:S01]  /*1910*/  STG.E desc[UR8][R2.64], R33 ;  /* 0x0000002102007986 */ /* 0x000fe2000c101908 */
[----:B------:R-:W-:Y:S05]  /*1920*/  EXIT ;  /* 0x000000000000794d */ /* 0x000fea0003800000 */
.L_x_4:
[----:B------:R-:W-:-:S00]  /*1930*/  BRA `(.L_x_4) ;  /* 0xfffffffc00fc7947 */ /* 0x000fc0000383ffff */
[----:B------:R-:W-:-:S00]  /*1940*/  NOP ;  /* 0x0000000000007918 */ /* 0x000fc00000000000 */
        /* <DEDUP_REMOVED lines=11> */
.L_x_10:


//--------------------- .text._Z21matrixMultiply_globalPfS_S_i --------------------------
	.section	.text._Z21matrixMultiply_globalPfS_S_i,"ax",@progbits
	.align	128
        .global         _Z21matrixMultiply_globalPfS_S_i
        .type           _Z21matrixMultiply_globalPfS_S_i,@function
        .size           _Z21matrixMultiply_globalPfS_S_i,(.L_x_11 - _Z21matrixMultiply_globalPfS_S_i)
        .other          _Z21matrixMultiply_globalPfS_S_i,@"STO_CUDA_ENTRY STV_DEFAULT"
_Z21matrixMultiply_globalPfS_S_i:
.text._Z21matrixMultiply_globalPfS_S_i:
[----:B------:R-:W-:Y:S01]  /*0000*/  LDC R1, c[0x0][0x37c] ;  /* 0x0000df00ff017b82 */ /* 0x000fe20000000800 */
[----:B------:R-:W0:Y:S07]  /*0010*/  S2R R0, SR_TID.Y ;  /* 0x0000000000007919 */ /* 0x000e2e0000002200 */
[----:B------:R-:W0:Y:S01]  /*0020*/  S2UR UR4, SR_CTAID.Y ;  /* 0x00000000000479c3 */ /* 0x000e220000002600 */
[----:B------:R-:W1:Y:S01]  /*0030*/  LDCU UR20, c[0x0][0x398] ;  /* 0x00007300ff1477ac */ /* 0x000e620008000800 */
[----:B------:R-:W2:Y:S06]  /*0040*/  S2R R3, SR_TID.X ;  /* 0x0000000000037919 */ /* 0x000eac0000002100 */
[----:B------:R-:W0:Y:S08]  /*0050*/  LDC R13, c[0x0][0x364] ;  /* 0x0000d900ff0d7b82 */ /* 0x000e300000000800 */
[----:B------:R-:W2:Y:S08]  /*0060*/  S2UR UR5, SR_CTAID.X ;  /* 0x00000000000579c3 */ /* 0x000eb00000002500 */
[----:B------:R-:W2:Y:S01]  /*0070*/  LDC R2, c[0x0][0x360] ;  /* 0x0000d800ff027b82 */ /* 0x000ea20000000800 */
[----:B0-----:R-:W-:-:S02]  /*0080*/  IMAD R13, R13, UR4, R0 ;  /* 0x000000040d0d7c24 */ /* 0x001fc4000f8e0200 */
[----:B--2---:R-:W-:-:S05]  /*0090*/  IMAD R0, R2, UR5, R3 ;  /* 0x0000000502007c24 */ /* 0x004fca000f8e0203 */
[----:B------:R-:W-:-:S04]  /*00a0*/  VIMNMX R2, PT, PT, R13, R0, !PT ;  /* 0x000000000d027248 */ /* 0x000fc80007fe0100 */
[----:B-1----:R-:W-:-:S13]  /*00b0*/  ISETP.GE.AND P0, PT, R2, UR20, PT ;  /* 0x0000001402007c0c */ /* 0x002fda000bf06270 */
[----:B------:R-:W-:Y:S05]  /*00c0*/  @P0 EXIT ;  /* 0x000000000000094d */ /* 0x000fea0003800000 */
[----:B------:R-:W-:Y:S01]  /*00d0*/  UISETP.GE.U32.AND UP0, UPT, UR20, 0x8, UPT ;  /* 0x000000081400788c */ /* 0x000fe2000bf06070 */
[----:B------:R-:W-:Y:S02]  /*00e0*/  HFMA2 R12, -RZ, RZ, 0, 0 ;  /* 0x00000000ff0c7431 */ /* 0x000fe400000001ff */
[----:B------:R-:W-:Y:S01]  /*00f0*/  IMAD R13, R13, UR20, RZ ;  /* 0x000000140d0d7c24 */ /* 0x000fe2000f8e02ff */
[----:B------:R-:W-:Y:S01]  /*0100*/  UMOV UR4, URZ ;  /* 0x000000ff00047c82 */ /* 0x000fe20008000000 */
[----:B------:R-:W0:Y:S04]  /*0110*/  LDCU.64 UR18, c[0x0][0x358] ;  /* 0x00006b00ff1277ac */ /* 0x000e280008000a00 */
[----:B------:R-:W-:Y:S05]  /*0120*/  BRA.U !UP0, `(.L_x_5) ;  /* 0x0000000508047547 */ /* 0x000fea000b800000 */
[----:B------:R-:W1:Y:S01]  /*0130*/  LDCU.128 UR24, c[0x0][0x380] ;  /* 0x00007000ff1877ac */ /* 0x000e620008000c00 */
[----:B------:R-:W-:Y:S02]  /*0140*/  MOV R12, RZ ;  /* 0x000000ff000c7202 */ /* 0x000fe40000000f00 */
[----:B------:R-:W-:Y:S01]  /*0150*/  MOV R14, R0 ;  /* 0x00000000000e7202 */ /* 0x000fe20000000f00 */
[----:B------:R-:W-:-:S04]  /*0160*/  ULOP3.LUT UR4, UR20, 0x7ffffff8, URZ, 0xc0, !UPT ;  /* 0x7ffffff814047892 */ /* 0x000fc8000f8ec0ff */
[----:B------:R-:W-:Y:S01]  /*0170*/  UIADD3 UR5, UPT, UPT, -UR4, URZ, URZ ;  /* 0x000000ff04057290 */ /* 0x000fe2000fffe1ff */
[----:B-1----:R-:W-:Y:S01]  /*0180*/  MOV R2, UR24 ;  /* 0x0000001800027c02 */ /* 0x002fe20008000f00 */
[----:B------:R-:W-:Y:S01]  /*0190*/  UIMAD.WIDE UR6, UR20, 0x8, UR26 ;  /* 0x00000008140678a5 */ /* 0x000fe2000f8e021a */
[----:B------:R-:W-:Y:S01]  /*01a0*/  MOV R3, UR25 ;  /* 0x0000001900037c02 */ /* 0x000fe20008000f00 */
[----:B------:R-:W-:Y:S02]  /*01b0*/  UIMAD.WIDE UR8, UR20, 0xc, UR26 ;  /* 0x0000000c140878a5 */ /* 0x000fe4000f8e021a */
[----:B------:R-:W-:Y:S01]  /*01c0*/  UIMAD.WIDE UR10, UR20, 0x10, UR26 ;  /* 0x00000010140a78a5 */ /* 0x000fe2000f8e021a */
[----:B------:R-:W-:Y:S01]  /*01d0*/  IMAD.WIDE.U32 R2, R13, 0x4, R2 ;  /* 0x000000040d027825 */ /* 0x000fe200078e0002 */
[----:B------:R-:W-:Y:S02]  /*01e0*/  UIMAD.WIDE UR12, UR20, 0x14, UR26 ;  /* 0x00000014140c78a5 */ /* 0x000fe4000f8e021a */
[----:B------:R-:W-:Y:S01]  /*01f0*/  UIMAD.WIDE UR14, UR20, 0x18, UR26 ;  /* 0x00000018140e78a5 */ /* 0x000fe2000f8e021a */
[----:B------:R-:W-:Y:S01]  /*0200*/  IADD3 R2, P0, PT, R2, 0x10, RZ ;  /* 0x0000001002027810 */ /* 0x000fe20007f1e0ff */
[----:B------:R-:W-:-:S03]  /*0210*/  UIMAD.WIDE UR16, UR20, 0x1c, UR26 ;  /* 0x0000001c141078a5 */ /* 0x000fc6000f8e021a */
[----:B------:R-:W-:-:S09]  /*0220*/  IADD3.X R3, PT, PT, RZ, R3, RZ, P0, !PT ;  /* 0x00000003ff037210 */ /* 0x000fd200007fe4ff */
.L_x_6:
[----:B------:R-:W-:Y:S01]  /*0230*/  UIMAD.WIDE UR22, UR20, 0x4, UR26 ;  /* 0x00000004141678a5 */ /* 0x000fe2000f8e021a */
[----:B------:R-:W-:Y:S02]  /*0240*/  IMAD.MOV.U32 R23, RZ, RZ, 0x4 ;  /* 0x00000004ff177424 */ /* 0x000fe400078e00ff */
[----:B------:R-:W-:Y:S01]  /*0250*/  HFMA2 R11, -RZ, RZ, 0, 2.384185791015625e-07 ;  /* 0x00000004ff0b7431 */ /* 0x000fe200000001ff */
[----:B------:R-:W-:Y:S01]  /*0260*/  MOV R25, 0x4 ;  /* 0x0000000400197802 */ /* 0x000fe20000000f00 */
[----:B0-----:R-:W2:Y:S01]  /*0270*/  LDG.E R21, desc[UR18][R2.64+-0x10] ;  /* 0xfffff01202157981 */ /* 0x001ea2000c1e1900 */
[C---:B------:R-:W-:Y:S01]  /*0280*/  IMAD.WIDE R22, R14.reuse, R23, UR26 ;  /* 0x0000001a0e167e25 */ /* 0x040fe2000f8e0217 */
[----:B------:R-:W-:Y:S02]  /*0290*/  MOV R8, UR22 ;  /* 0x0000001600087c02 */ /* 0x000fe40008000f00 */
[----:B------:R-:W-:Y:S01]  /*02a0*/  MOV R9, UR23 ;  /* 0x0000001700097c02 */ /* 0x000fe20008000f00 */
[----:B------:R-:W3:Y:S02]  /*02b0*/  LDG.E R19, desc[UR18][R2.64+-0xc] ;  /* 0xfffff41202137981 */ /* 0x000ee4000c1e1900 */
[----:B------:R-:W-:-:S02]  /*02c0*/  IMAD.WIDE R8, R14, 0x4, R8 ;  /* 0x000000040e087825 */ /* 0x000fc400078e0208 */
[----:B------:R-:W2:Y:S01]  /*02d0*/  LDG.E R22, desc[UR18][R22.64] ;  /* 0x0000001216167981 */ /* 0x000ea2000c1e1900 */
[----:B------:R-:W-:Y:S01]  /*02e0*/  MOV R5, 0x4 ;  /* 0x0000000400057802 */ /* 0x000fe20000000f00 */
[C---:B------:R-:W-:Y:S02]  /*02f0*/  IMAD.WIDE R24, R14.reuse, R25, UR6 ;  /* 0x000000060e187e25 */ /* 0x040fe4000f8e0219 */
[----:B------:R0:W3:Y:S02]  /*0300*/  LDG.E R20, desc[UR18][R8.64] ;  /* 0x0000001208147981 */ /* 0x0000e4000c1e1900 */
[----:B------:R-:W-:Y:S02]  /*0310*/  IMAD.WIDE R10, R14, R11, UR8 ;  /* 0x000000080e0a7e25 */ /* 0x000fe4000f8e020b */
[----:B------:R-:W4:Y:S04]  /*0320*/  LDG.E R18, desc[UR18][R24.64] ;  /* 0x0000001218127981 */ /* 0x000f28000c1e1900 */
[----:B------:R-:W4:Y:S01]  /*0330*/  LDG.E R17, desc[UR18][R2.64+-0x8] ;  /* 0xfffff81202117981 */ /* 0x000f22000c1e1900 */
[----:B0-----:R-:W-:-:S02]  /*0340*/  HFMA2 R9, -RZ, RZ, 0, 2.384185791015625e-07 ;  /* 0x00000004ff097431 */ /* 0x001fc400000001ff */
[----:B------:R-:W-:Y:S01]  /*0350*/  IMAD.MOV.U32 R7, RZ, RZ, 0x4 ;  /* 0x00000004ff077424 */ /* 0x000fe200078e00ff */
[----:B------:R0:W5:Y:S01]  /*0360*/  LDG.E R16, desc[UR18][R10.64] ;  /* 0x000000120a107981 */ /* 0x000162000c1e1900 */
[----:B------:R-:W-:-:S03]  /*0370*/  IMAD.WIDE R4, R14, R5, UR10 ;  /* 0x0000000a0e047e25 */ /* 0x000fc6000f8e0205 */
[----:B------:R-:W5:Y:S01]  /*0380*/  LDG.E R15, desc[UR18][R2.64+-0x4] ;  /* 0xfffffc12020f7981 */ /* 0x000f62000c1e1900 */
[C---:B------:R-:W-:Y:S01]  /*0390*/  IMAD.WIDE R6, R14.reuse, R7, UR12 ;  /* 0x0000000c0e067e25 */ /* 0x040fe2000f8e0207 */
[----:B------:R-:W-:Y:S02]  /*03a0*/  MOV R27, 0x4 ;  /* 0x00000004001b7802 */ /* 0x000fe40000000f00 */
[----:B------:R1:W5:Y:S01]  /*03b0*/  LDG.E R4, desc[UR18][R4.64] ;  /* 0x0000001204047981 */ /* 0x000362000c1e1900 */
[----:B------:R-:W-:-:S03]  /*03c0*/  IMAD.WIDE R8, R14, R9, UR14 ;  /* 0x0000000e0e087e25 */ /* 0x000fc6000f8e0209 */
[----:B------:R-:W5:Y:S01]  /*03d0*/  LDG.E R23, desc[UR18][R2.64] ;  /* 0x0000001202177981 */ /* 0x000f62000c1e1900 */
[----:B0-----:R-:W-:-:S03]  /*03e0*/  IMAD.WIDE R10, R14, R27, UR16 ;  /* 0x000000100e0a7e25 */ /* 0x001fc6000f8e021b */
[----:B------:R-:W5:Y:S04]  /*03f0*/  LDG.E R7, desc[UR18][R6.64] ;  /* 0x0000001206077981 */ /* 0x000f68000c1e1900 */
[----:B------:R-:W5:Y:S04]  /*0400*/  LDG.E R24, desc[UR18][R2.64+0x4] ;  /* 0x0000041202187981 */ /* 0x000f68000c1e1900 */
[----:B------:R-:W5:Y:S04]  /*0410*/  LDG.E R8, desc[UR18][R8.64] ;  /* 0x0000001208087981 */ /* 0x000f68000c1e1900 */
[----:B------:R-:W5:Y:S04]  /*0420*/  LDG.E R25, desc[UR18][R2.64+0x8] ;  /* 0x0000081202197981 */ /* 0x000f68000c1e1900 */
[----:B------:R-:W5:Y:S04]  /*0430*/  LDG.E R10, desc[UR18][R10.64] ;  /* 0x000000120a0a7981 */ /* 0x000f68000c1e1900 */
[----:B------:R0:W5:Y:S01]  /*0440*/  LDG.E R27, desc[UR18][R2.64+0xc] ;  /* 0x00000c12021b7981 */ /* 0x000162000c1e1900 */
[----:B------:R-:W-:-:S04]  /*0450*/  UIADD3 UR5, UPT, UPT, UR5, 0x8, URZ ;  /* 0x0000000805057890 */ /* 0x000fc8000fffe0ff */
[----:B------:R-:W-:Y:S01]  /*0460*/  UISETP.NE.AND UP0, UPT, UR5, URZ, UPT ;  /* 0x000000ff0500728c */ /* 0x000fe2000bf05270 */
[----:B-1----:R-:W-:Y:S02]  /*0470*/  MOV R5, UR20 ;  /* 0x0000001400057c02 */ /* 0x002fe40008000f00 */
[----:B0-----:R-:W-:Y:S02]  /*0480*/  IADD3 R2, P0, PT, R2, 0x20, RZ ;  /* 0x0000002002027810 */ /* 0x001fe40007f1e0ff */
[----:B------:R-:W-:Y:S02]  /*0490*/  LEA R14, R5, R14, 0x3 ;  /* 0x0000000e050e7211 */ /* 0x000fe400078e18ff */
[----:B------:R-:W-:Y:S01]  /*04a0*/  IADD3.X R3, PT, PT, RZ, R3, RZ, P0, !PT ;  /* 0x00000003ff037210 */ /* 0x000fe200007fe4ff */
[----:B--2---:R-:W-:-:S04]  /*04b0*/  FFMA R22, R21, R22, R12 ;  /* 0x0000001615167223 */ /* 0x004fc8000000000c */
[----:B---3--:R-:W-:-:S04]  /*04c0*/  FFMA R20, R19, R20, R22 ;  /* 0x0000001413147223 */ /* 0x008fc80000000016 */
[----:B----4-:R-:W-:-:S04]  /*04d0*/  FFMA R18, R17, R18, R20 ;  /* 0x0000001211127223 */ /* 0x010fc80000000014 */
[----:B-----5:R-:W-:-:S04]  /*04e0*/  FFMA R16, R15, R16, R18 ;  /* 0x000000100f107223 */ /* 0x020fc80000000012 */
[----:B------:R-:W-:-:S04]  /*04f0*/  FFMA R23, R23, R4, R16 ;  /* 0x0000000417177223 */ /* 0x000fc80000000010 */
[----:B------:R-:W-:-:S04]  /*0500*/  FFMA R24, R24, R7, R23 ;  /* 0x0000000718187223 */ /* 0x000fc80000000017 */
[----:B------:R-:W-:-:S04]  /*0510*/  FFMA R8, R25, R8, R24 ;  /* 0x0000000819087223 */ /* 0x000fc80000000018 */
[----:B------:R-:W-:Y:S01]  /*0520*/  FFMA R12, R27, R10, R8 ;  /* 0x0000000a1b0c7223 */ /* 0x000fe20000000008 */
[----:B------:R-:W-:Y:S06]  /*0530*/  BRA.U UP0, `(.L_x_6) ;  /* 0xfffffffd003c7547 */ /* 0x000fec000b83ffff */
.L_x_5:
[----:B------:R-:W-:-:S04]  /*0540*/  ULOP3.LUT UR6, UR20, 0x7, URZ, 0xc0, !UPT ;  /* 0x0000000714067892 */ /* 0x000fc8000f8ec0ff */
[----:B------:R-:W-:-:S09]  /*0550*/  UISETP.NE.AND UP0, UPT, UR6, URZ, UPT ;  /* 0x000000ff0600728c */ /* 0x000fd2000bf05270 */
[----:B------:R-:W-:Y:S05]  /*0560*/  BRA.U !UP0, `(.L_x_7) ;  /* 0x0000000508387547 */ /* 0x000fea000b800000 */
[----:B------:R-:W-:Y:S02]  /*0570*/  UISETP.GE.U32.AND UP0, UPT, UR6, 0x4, UPT ;  /* 0x000000040600788c */ /* 0x000fe4000bf06070 */
[----:B------:R-:W-:-:S04]  /*0580*/  ULOP3.LUT UR5, UR20, 0x3, URZ, 0xc0, !UPT ;  /* 0x0000000314057892 */ /* 0x000fc8000f8ec0ff */
[----:B------:R-:W-:-:S03]  /*0590*/  UISETP.NE.AND UP1, UPT, UR5, URZ, UPT ;  /* 0x000000ff0500728c */ /* 0x000fc6000bf25270 */
[----:B------:R-:W-:Y:S08]  /*05a0*/  BRA.U !UP0, `(.L_x_8) ;  /* 0x00000001087c7547 */ /* 0x000ff0000b800000 */
[----:B------:R-:W1:Y:S01]  /*05b0*/  LDC.64 R6, c[0x0][0x388] ;  /* 0x0000e200ff067b82 */ /* 0x000e620000000a00 */
[----:B------:R-:W2:Y:S01]  /*05c0*/  LDCU.64 UR6, c[0x0][0x380] ;  /* 0x00007000ff0677ac */ /* 0x000ea20008000a00 */
[----:B------:R-:W-:Y:S01]  /*05d0*/  IMAD.U32 R9, RZ, RZ, UR4 ;  /* 0x00000004ff097e24 */ /* 0x000fe2000f8e00ff */
[C---:B------:R-:W-:Y:S02]  /*05e0*/  IADD3 R3, PT, PT, R13.reuse, UR4, RZ ;  /* 0x000000040d037c10 */ /* 0x040fe4000fffe0ff */
[----:B------:R-:W-:Y:S01]  /*05f0*/  IADD3 R10, P0, PT, R13, UR4, RZ ;  /* 0x000000040d0a7c10 */ /* 0x000fe2000ff1e0ff */
[----:B------:R-:W-:Y:S01]  /*0600*/  IMAD R9, R9, UR20, R0 ;  /* 0x0000001409097c24 */ /* 0x000fe2000f8e0200 */
[----:B------:R-:W-:Y:S01]  /*0610*/  MOV R11, UR20 ;  /* 0x00000014000b7c02 */ /* 0x000fe20008000f00 */
[----:B------:R-:W3:Y:S01]  /*0620*/  LDC.64 R4, c[0x0][0x380] ;  /* 0x0000e000ff047b82 */ /* 0x000ee20000000a00 */
[----:B------:R-:W-:Y:S01]  /*0630*/  MOV R15, UR20 ;  /* 0x00000014000f7c02 */ /* 0x000fe20008000f00 */
[----:B-1----:R-:W-:Y:S01]  /*0640*/  IMAD.WIDE R6, R9, 0x4, R6 ;  /* 0x0000000409067825 */ /* 0x002fe200078e0206 */
[----:B------:R-:W-:-:S05]  /*0650*/  MOV R9, UR20 ;  /* 0x0000001400097c02 */ /* 0x000fca0008000f00 */
[----:B------:R-:W-:Y:S02]  /*0660*/  IMAD.WIDE R8, R9, 0x4, R6 ;  /* 0x0000000409087825 */ /* 0x000fe400078e0206 */
[----:B0-----:R-:W4:Y:S02]  /*0670*/  LDG.E R6, desc[UR18][R6.64] ;  /* 0x0000001206067981 */ /* 0x001f24000c1e1900 */
[----:B---3--:R-:W-:Y:S01]  /*0680*/  IMAD.WIDE.U32 R4, R3, 0x4, R4 ;  /* 0x0000000403047825 */ /* 0x008fe200078e0004 */
[----:B------:R-:W-:Y:S01]  /*0690*/  IADD3.X R3, PT, PT, RZ, RZ, RZ, P0, !PT ;  /* 0x000000ffff037210 */ /* 0x000fe200007fe4ff */
[----:B------:R-:W3:Y:S01]  /*06a0*/  LDG.E R17, desc[UR18][R8.64] ;  /* 0x0000001208117981 */ /* 0x000ee2000c1e1900 */
[----:B--2---:R-:W-:-:S03]  /*06b0*/  LEA R2, P0, R10, UR6, 0x2 ;  /* 0x000000060a027c11 */ /* 0x004fc6000f8010ff */
[----:B------:R-:W4:Y:S01]  /*06c0*/  LDG.E R5, desc[UR18][R4.64] ;  /* 0x0000001204057981 */ /* 0x000f22000c1e1900 */
[----:B------:R-:W-:Y:S01]  /*06d0*/  LEA.HI.X R3, R10, UR7, R3, 0x2, P0 ;  /* 0x000000070a037c11 */ /* 0x000fe200080f1403 */
[----:B------:R-:W-:-:S04]  /*06e0*/  IMAD.WIDE R10, R11, 0x4, R8 ;  /* 0x000000040b0a7825 */ /* 0x000fc800078e0208 */
[----:B------:R-:W3:Y:S01]  /*06f0*/  LDG.E R16, desc[UR18][R2.64+0x4] ;  /* 0x0000041202107981 */ /* 0x000ee2000c1e1900 */
[----:B------:R-:W-:-:S03]  /*0700*/  IMAD.WIDE R14, R15, 0x4, R10 ;  /* 0x000000040f0e7825 */ /* 0x000fc600078e020a */
[----:B------:R-:W2:Y:S04]  /*0710*/  LDG.E R19, desc[UR18][R10.64] ;  /* 0x000000120a137981 */ /* 0x000ea8000c1e1900 */
[----:B------:R-:W2:Y:S04]  /*0720*/  LDG.E R18, desc[UR18][R2.64+0x8] ;  /* 0x0000081202127981 */ /* 0x000ea8000c1e1900 */
[----:B------:R-:W5:Y:S04]  /*0730*/  LDG.E R20, desc[UR18][R2.64+0xc] ;  /* 0x00000c1202147981 */ /* 0x000f68000c1e1900 */
[----:B------:R-:W5:Y:S01]  /*0740*/  LDG.E R14, desc[UR18][R14.64] ;  /* 0x000000120e0e7981 */ /* 0x000f62000c1e1900 */
[----:B------:R-:W-:Y:S01]  /*0750*/  UIADD3 UR4, UPT, UPT, UR4, 0x4, URZ ;  /* 0x0000000404047890 */ /* 0x000fe2000fffe0ff */
[----:B----4-:R-:W-:-:S04]  /*0760*/  FFMA R5, R5, R6, R12 ;  /* 0x0000000605057223 */ /* 0x010fc8000000000c */
[----:B---3--:R-:W-:-:S04]  /*0770*/  FFMA R5, R16, R17, R5 ;  /* 0x0000001110057223 */ /* 0x008fc80000000005 */
[----:B--2---:R-:W-:-:S04]  /*0780*/  FFMA R5, R18, R19, R5 ;  /* 0x0000001312057223 */ /* 0x004fc80000000005 */
[----:B-----5:R-:W-:-:S07]  /*0790*/  FFMA R12, R20, R14, R5 ;  /* 0x0000000e140c7223 */ /* 0x020fce0000000005 */
.L_x_8:
[----:B------:R-:W-:Y:S05]  /*07a0*/  BRA.U !UP1, `(.L_x_7) ;  /* 0x0000000109a87547 */ /* 0x000fea000b800000 */
[----:B------:R-:W-:Y:S01]  /*07b0*/  UISETP.NE.AND UP0, UPT, UR5, 0x1, UPT ;  /* 0x000000010500788c */ /* 0x000fe2000bf05270 */
[----:B------:R-:W-:Y:S01]  /*07c0*/  MOV R7, UR4 ;  /* 0x0000000400077c02 */ /* 0x000fe20008000f00 */
[----:B------:R-:W-:Y:S02]  /*07d0*/  ULOP3.LUT UR5, UR20, 0x1, URZ, 0xc0, !UPT ;  /* 0x0000000114057892 */ /* 0x000fe4000f8ec0ff */
[----:B------:R-:W-:Y:S02]  /*07e0*/  MOV R15, UR20 ;  /* 0x00000014000f7c02 */ /* 0x000fe40008000f00 */
[----:B------:R-:W-:Y:S01]  /*07f0*/  UISETP.NE.U32.AND UP1, UPT, UR5, 0x1, UPT ;  /* 0x000000010500788c */ /* 0x000fe2000bf25070 */
[----:B------:R-:W-:-:S04]  /*0800*/  PLOP3.LUT P1, PT, PT, PT, UP0, 0x80, 0x8 ;  /* 0x000000000008781c */ /* 0x000fc80003f2f008 */
[----:B------:R-:W1:Y:S01]  /*0810*/  @UP0 LDCU.128 UR8, c[0x0][0x380] ;  /* 0x00007000ff0807ac */ /* 0x000e620008000c00 */
[----:B------:R-:W-:Y:S01]  /*0820*/  PLOP3.LUT P0, PT, PT, PT, UP1, 0x80, 0x8 ;  /* 0x000000000008781c */ /* 0x000fe20003f0f018 */
[----:B------:R-:W2:Y:S04]  /*0830*/  @UP0 LDCU.64 UR6, c[0x0][0x380] ;  /* 0x00007000ff0607ac */ /* 0x000ea80008000a00 */
[----:B------:R-:W3:Y:S03]  /*0840*/  @!UP1 LDCU.128 UR12, c[0x0][0x380] ;  /* 0x00007000ff0c97ac */ /* 0x000ee60008000c00 */
[C---:B------:R-:W-:Y:S02]  /*0850*/  @P1 IADD3 R3, PT, PT, R13.reuse, UR4, RZ ;  /* 0x000000040d031c10 */ /* 0x040fe4000fffe0ff */
[----:B------:R-:W-:Y:S01]  /*0860*/  @P1 IADD3 R6, P2, PT, R13, UR4, RZ ;  /* 0x000000040d061c10 */ /* 0x000fe2000ff5e0ff */
[----:B------:R-:W-:Y:S01]  /*0870*/  @UP0 UIADD3 UR4, UPT, UPT, UR4, 0x2, URZ ;  /* 0x0000000204040890 */ /* 0x000fe2000fffe0ff */
[----:B-1----:R-:W-:Y:S01]  /*0880*/  MOV R11, UR9 ;  /* 0x00000009000b7c02 */ /* 0x002fe20008000f00 */
[----:B------:R-:W-:Y:S01]  /*0890*/  IMAD.U32 R10, RZ, RZ, UR8 ;  /* 0x00000008ff0a7e24 */ /* 0x000fe2000f8e00ff */
[----:B------:R-:W-:-:S02]  /*08a0*/  MOV R4, UR10 ;  /* 0x0000000a00047c02 */ /* 0x000fc40008000f00 */
[----:B------:R-:W-:Y:S01]  /*08b0*/  MOV R5, UR11 ;  /* 0x0000000b00057c02 */ /* 0x000fe20008000f00 */
[----:B------:R-:W-:-:S04]  /*08c0*/  @P1 IMAD.WIDE.U32 R10, R3, 0x4, R10 ;  /* 0x00000004030a1825 */ /* 0x000fc800078e000a */
[----:B------:R-:W-:Y:S01]  /*08d0*/  @P1 IMAD R3, R7, UR20, R0 ;  /* 0x0000001407031c24 */ /* 0x000fe2000f8e0200 */
[----:B------:R-:W-:Y:S01]  /*08e0*/  @P1 IADD3.X R7, PT, PT, RZ, RZ, RZ, P2, !PT ;  /* 0x000000ffff071210 */ /* 0x000fe200017fe4ff */
[----:B------:R-:W-:Y:S01]  /*08f0*/  IMAD.U32 R19, RZ, RZ, UR4 ;  /* 0x00000004ff137e24 */ /* 0x000fe2000f8e00ff */
[C---:B--2---:R-:W-:Y:S01]  /*0900*/  @P1 LEA R2, P2, R6.reuse, UR6, 0x2 ;  /* 0x0000000606021c11 */ /* 0x044fe2000f8410ff */
[----:B------:R-:W-:Y:S01]  /*0910*/  @P1 IMAD.WIDE R4, R3, 0x4, R4 ;  /* 0x0000000403041825 */ /* 0x000fe200078e0204 */
[----:B------:R-:W-:Y:S01]  /*0920*/  @!P0 IADD3 R17, PT, PT, R13, UR4, RZ ;  /* 0x000000040d118c10 */ /* 0x000fe2000fffe0ff */
[----:B0-----:R-:W2:Y:S01]  /*0930*/  @P1 LDG.E R11, desc[UR18][R10.64] ;  /* 0x000000120a0b1981 */ /* 0x001ea2000c1e1900 */
[----:B------:R-:W-:Y:S01]  /*0940*/  @P1 LEA.HI.X R3, R6, UR7, R7, 0x2, P2 ;  /* 0x0000000706031c11 */ /* 0x000fe200090f1407 */
[----:B------:R-:W-:Y:S01]  /*0950*/  @!P0 IMAD R19, R19, UR20, R0 ;  /* 0x0000001413138c24 */ /* 0x000fe2000f8e0200 */
[----:B---3--:R-:W-:Y:S01]  /*0960*/  MOV R6, UR12 ;  /* 0x0000000c00067c02 */ /* 0x008fe20008000f00 */
[----:B------:R-:W-:Y:S01]  /*0970*/  @P1 IMAD.WIDE R14, R15, 0x4, R4 ;  /* 0x000000040f0e1825 */ /* 0x000fe200078e0204 */
[----:B------:R-:W-:Y:S01]  /*0980*/  MOV R7, UR13 ;  /* 0x0000000d00077c02 */ /* 0x000fe20008000f00 */
[----:B------:R-:W2:Y:S01]  /*0990*/  @P1 LDG.E R4, desc[UR18][R4.64] ;  /* 0x0000001204041981 */ /* 0x000ea2000c1e1900 */
[----:B------:R-:W-:-:S02]  /*09a0*/  MOV R8, UR14 ;  /* 0x0000000e00087c02 */ /* 0x000fc40008000f00 */
[----:B------:R-:W-:Y:S01]  /*09b0*/  MOV R9, UR15 ;  /* 0x0000000f00097c02 */ /* 0x000fe20008000f00 */
[----:B------:R-:W-:Y:S01]  /*09c0*/  @!P0 IMAD.WIDE.U32 R6, R17, 0x4, R6 ;  /* 0x0000000411068825 */ /* 0x000fe200078e0006 */
[----:B------:R-:W3:Y:S03]  /*09d0*/  @P1 LDG.E R14, desc[UR18][R14.64] ;  /* 0x000000120e0e1981 */ /* 0x000ee6000c1e1900 */
[----:B------:R-:W-:Y:S01]  /*09e0*/  @!P0 IMAD.WIDE R8, R19, 0x4, R8 ;  /* 0x0000000413088825 */ /* 0x000fe200078e0208 */
[----:B------:R-:W3:Y:S04]  /*09f0*/  @P1 LDG.E R2, desc[UR18][R2.64+0x4] ;  /* 0x0000041202021981 */ /* 0x000ee8000c1e1900 */
[----:B------:R-:W4:Y:S04]  /*0a00*/  @!P0 LDG.E R7, desc[UR18][R6.64] ;  /* 0x0000001206078981 */ /* 0x000f28000c1e1900 */
[----:B------:R-:W4:Y:S01]  /*0a10*/  @!P0 LDG.E R8, desc[UR18][R8.64] ;  /* 0x0000001208088981 */ /* 0x000f22000c1e1900 */
[----:B--2---:R-:W-:-:S04]  /*0a20*/  @P1 FFMA R11, R11, R4, R12 ;  /* 0x000000040b0b1223 */ /* 0x004fc8000000000c */
[----:B---3--:R-:W-:-:S04]  /*0a30*/  @P1 FFMA R12, R2, R14, R11 ;  /* 0x0000000e020c1223 */ /* 0x008fc8000000000b */
[----:B----4-:R-:W-:-:S07]  /*0a40*/  @!P0 FFMA R12, R7, R8, R12 ;  /* 0x00000008070c8223 */ /* 0x010fce000000000c */
.L_x_7:
[----:B------:R-:W1:Y:S01]  /*0a50*/  LDC.64 R2, c[0x0][0x390] ;  /* 0x0000e400ff027b82 */ /* 0x000e620000000a00 */
[----:B------:R-:W-:-:S05]  /*0a60*/  IADD3 R13, PT, PT, R0, R13, RZ ;  /* 0x0000000d000d7210 */ /* 0x000fca0007ffe0ff */
[----:B-1----:R-:W-:-:S05]  /*0a70*/  IMAD.WIDE R2, R13, 0x4, R2 ;  /* 0x000000040d027825 */ /* 0x002fca00078e0202 */
[----:B0-----:R-:W-:Y:S01]  /*0a80*/  STG.E desc[UR18][R2.64], R12 ;  /* 0x0000000c02007986 */ /* 0x001fe2000c101912 */
[----:B------:R-:W-:Y:S05]  /*0a90*/  EXIT ;  /* 0x000000000000794d */ /* 0x000fea0003800000 */
.L_x_9:
        /* <DEDUP_REMOVED lines=14> */
.L_x_11:


//--------------------- .nv.shared._Z21matrixMultiply_sharedPfS_S_i --------------------------
	.section	.nv.shared._Z21matrixMultiply_sharedPfS_S_i,"aw",@nobits
	.sectionflags	@""
	.align	4
.nv.shared._Z21matrixMultiply_sharedPfS_S_i:
	.zero		3072


//--------------------- .nv.shared.reserved.0     --------------------------
	.section	.nv.shared.reserved.0,"aw",@nobits
	.weak		__nv_reservedSMEM_offset_0_alias
	.size		__nv_reservedSMEM_offset_0_alias, 0, 64
	.other		__nv_reservedSMEM_offset_0_alias,@"STO_CUDA_RESERVED_SHARED STV_DEFAULT"
__nv_reservedSMEM_offset_0_alias:
	.zero		0
	.zero		64


//--------------------- .nv.constant0._Z21matrixMultiply_sharedPfS_S_i --------------------------
	.section	.nv.constant0._Z21matrixMultiply_sharedPfS_S_i,"a",@progbits
	.sectionflags	@""
	.align	4
.nv.constant0._Z21matrixMultiply_sharedPfS_S_i:
	.zero		924


//--------------------- .nv.constant0._Z21matrixMultiply_globalPfS_S_i --------------------------
	.section	.nv.constant0._Z21matrixMultiply_globalPfS_S_i,"a",@progbits
	.sectionflags	@""
	.align	4
.nv.constant0._Z21matrixMultiply_globalPfS_S_i:
	.zero		924


//--------------------- SYMBOLS --------------------------

	.type		.nv.reservedSmem.offset0,@object
	.size		.nv.reservedSmem.offset0,0x4
	.type		.nv.reservedSmem.cap,@object
	.size		.nv.reservedSmem.cap,0x4
